	.target	sm_90a

	.elftype	@"ET_EXEC"


//--------------------- .note.nv.tkinfo           --------------------------
	.section	.note.nv.tkinfo,"",@"SHT_NOTE"
	.sectionflags	@"SHF_NOTE_NV_TKINFO"
	.tkinfo
        /*0018*/ 	.word	0x00000002
        /*0030*/ 	.string	""
        /*0030*/ 	.string	"ptxas"
        /*0030*/ 	.string	"Cuda compilation tools, release 13.0, V13.0.88"
        /*0030*/ 	.string	"Build cuda_13.0.r13.0/compiler.36424714_0"
        /*0030*/ 	.string	"-arch sm_90a -m 64 "



//--------------------- .note.nv.cuinfo           --------------------------
	.section	.note.nv.cuinfo,"",@"SHT_NOTE"
	.sectionflags	@"SHF_NOTE_NV_CUINFO"
        /*0018*/ 	.short	0x0002
        /*001a*/ 	.short	0x005a
        /*001c*/ 	.short	0x0082
	.zero		2


//--------------------- .nv.info                  --------------------------
	.section	.nv.info,"",@"SHT_CUDA_INFO"
	.align	4


	//----- nvinfo : EIATTR_REGCOUNT
	.align		4
        /*0000*/ 	.byte	0x04, 0x2f
        /*0002*/ 	.short	(.L_15 - .L_14)
	.align		4
.L_14:
        /*0004*/ 	.word	index@(_ZN7cutlass13device_kernelINS_4gemm6kernel13GemmUniversalIN4cute5tupleIJiiiiEEENS1_10collective13CollectiveMmaINS1_34MainloopSm90TmaGmmaWarpSpecializedILi9ENS5_IJNS4_1CILi4EEESB_NSA_ILi1EEEEEENS1_35KernelTmaWarpSpecializedCooperativeEEENS5_IJNSA_ILi256EEENSA_ILi128EEENSA_ILi32EEEEEENS_6half_tENS5_IJlSC_lEEESK_SL_NS4_8TiledMMAINS4_8MMA_AtomIJNS4_4SM904GMMA26MMA_64x128x16_F32F16F16_SSILNSP_5MajorE0ELSR_0ELNSP_7ScaleInE1ELSS_1EEEEEENS4_6LayoutINS5_IJNSA_ILi2EEESC_SC_EEENS5_IJSC_NSA_ILi0EEESY_EEEEENS5_IJNS4_10UnderscoreES11_S11_EEEEENS4_23SM90_TMA_LOAD_MULTICASTENS4_14ComposedLayoutINS4_7SwizzleILi2ELi4ELi3EEENS4_18smem_ptr_flag_bitsILi16EEENSV_INS5_IJNSA_ILi8EEESI_EEENS5_IJSI_SC_EEEEEEEvNS4_8identityES14_S1E_vS1F_EENS_8epilogue10collective6detail29Sm90TmaWarpSpecializedAdapterINS1I_15DefaultEpilogueISK_SL_SL_NS1H_6thread17LinearCombinationISK_Li1EffLNS1M_9ScaleType4KindE0ELNS_15FloatRoundStyleE2ESK_EENS1_15EpilogueDefaultEEEEEvvEEEEvNT_6ParamsE)
        /*0008*/ 	.word	0x000000a8


	//----- nvinfo : EIATTR_FRAME_SIZE
	.align		4
.L_15:
        /*000c*/ 	.byte	0x04, 0x11
        /*000e*/ 	.short	(.L_17 - .L_16)
	.align		4
.L_16:
        /*0010*/ 	.word	index@(_ZN7cutlass13device_kernelINS_4gemm6kernel13GemmUniversalIN4cute5tupleIJiiiiEEENS1_10collective13CollectiveMmaINS1_34MainloopSm90TmaGmmaWarpSpecializedILi9ENS5_IJNS4_1CILi4EEESB_NSA_ILi1EEEEEENS1_35KernelTmaWarpSpecializedCooperativeEEENS5_IJNSA_ILi256EEENSA_ILi128EEENSA_ILi32EEEEEENS_6half_tENS5_IJlSC_lEEESK_SL_NS4_8TiledMMAINS4_8MMA_AtomIJNS4_4SM904GMMA26MMA_64x128x16_F32F16F16_SSILNSP_5MajorE0ELSR_0ELNSP_7ScaleInE1ELSS_1EEEEEENS4_6LayoutINS5_IJNSA_ILi2EEESC_SC_EEENS5_IJSC_NSA_ILi0EEESY_EEEEENS5_IJNS4_10UnderscoreES11_S11_EEEEENS4_23SM90_TMA_LOAD_MULTICASTENS4_14ComposedLayoutINS4_7SwizzleILi2ELi4ELi3EEENS4_18smem_ptr_flag_bitsILi16EEENSV_INS5_IJNSA_ILi8EEESI_EEENS5_IJSI_SC_EEEEEEEvNS4_8identityES14_S1E_vS1F_EENS_8epilogue10collective6detail29Sm90TmaWarpSpecializedAdapterINS1I_15DefaultEpilogueISK_SL_SL_NS1H_6thread17LinearCombinationISK_Li1EffLNS1M_9ScaleType4KindE0ELNS_15FloatRoundStyleE2ESK_EENS1_15EpilogueDefaultEEEEEvvEEEEvNT_6ParamsE)
        /*0014*/ 	.word	0x00000000


	//----- nvinfo : EIATTR_MIN_STACK_SIZE
	.align		4
.L_17:
        /*0018*/ 	.byte	0x04, 0x12
        /*001a*/ 	.short	(.L_19 - .L_18)
	.align		4
.L_18:
        /*001c*/ 	.word	index@(_ZN7cutlass13device_kernelINS_4gemm6kernel13GemmUniversalIN4cute5tupleIJiiiiEEENS1_10collective13CollectiveMmaINS1_34MainloopSm90TmaGmmaWarpSpecializedILi9ENS5_IJNS4_1CILi4EEESB_NSA_ILi1EEEEEENS1_35KernelTmaWarpSpecializedCooperativeEEENS5_IJNSA_ILi256EEENSA_ILi128EEENSA_ILi32EEEEEENS_6half_tENS5_IJlSC_lEEESK_SL_NS4_8TiledMMAINS4_8MMA_AtomIJNS4_4SM904GMMA26MMA_64x128x16_F32F16F16_SSILNSP_5MajorE0ELSR_0ELNSP_7ScaleInE1ELSS_1EEEEEENS4_6LayoutINS5_IJNSA_ILi2EEESC_SC_EEENS5_IJSC_NSA_ILi0EEESY_EEEEENS5_IJNS4_10UnderscoreES11_S11_EEEEENS4_23SM90_TMA_LOAD_MULTICASTENS4_14ComposedLayoutINS4_7SwizzleILi2ELi4ELi3EEENS4_18smem_ptr_flag_bitsILi16EEENSV_INS5_IJNSA_ILi8EEESI_EEENS5_IJSI_SC_EEEEEEEvNS4_8identityES14_S1E_vS1F_EENS_8epilogue10collective6detail29Sm90TmaWarpSpecializedAdapterINS1I_15DefaultEpilogueISK_SL_SL_NS1H_6thread17LinearCombinationISK_Li1EffLNS1M_9ScaleType4KindE0ELNS_15FloatRoundStyleE2ESK_EENS1_15EpilogueDefaultEEEEEvvEEEEvNT_6ParamsE)
        /*0020*/ 	.word	0x00000000
.L_19:


//--------------------- .nv.compat                --------------------------
	.section	.nv.compat,"",@"SHT_CUDA_COMPAT_INFO"
	.align	4
        /*0000*/ 	.byte	0x02, 0x09, 0x01, 0x00, 0x02, 0x02, 0x04, 0x00, 0x02, 0x05, 0x05, 0x00, 0x03, 0x07, 0x01, 0x01
        /*0010*/ 	.byte	0x02, 0x03, 0x01, 0x00, 0x02, 0x06, 0x01, 0x00, 0x04, 0x0b, 0x08, 0x00, 0x00, 0x00, 0x00, 0x00
        /*0020*/ 	.byte	0x00, 0x00, 0x00, 0x00


//--------------------- .nv.info._ZN7cutlass13device_kernelINS_4gemm6kernel13GemmUniversalIN4cute5tupleIJiiiiEEENS1_10collective13CollectiveMmaINS1_34MainloopSm90TmaGmmaWarpSpecializedILi9ENS5_IJNS4_1CILi4EEESB_NSA_ILi1EEEEEENS1_35KernelTmaWarpSpecializedCooperativeEEENS5_IJNSA_ILi256EEENSA_ILi128EEENSA_ILi32EEEEEENS_6half_tENS5_IJlSC_lEEESK_SL_NS4_8TiledMMAINS4_8MMA_AtomIJNS4_4SM904GMMA26MMA_64x128x16_F32F16F16_SSILNSP_5MajorE0ELSR_0ELNSP_7ScaleInE1ELSS_1EEEEEENS4_6LayoutINS5_IJNSA_ILi2EEESC_SC_EEENS5_IJSC_NSA_ILi0EEESY_EEEEENS5_IJNS4_10UnderscoreES11_S11_EEEEENS4_23SM90_TMA_LOAD_MULTICASTENS4_14ComposedLayoutINS4_7SwizzleILi2ELi4ELi3EEENS4_18smem_ptr_flag_bitsILi16EEENSV_INS5_IJNSA_ILi8EEESI_EEENS5_IJSI_SC_EEEEEEEvNS4_8identityES14_S1E_vS1F_EENS_8epilogue10collective6detail29Sm90TmaWarpSpecializedAdapterINS1I_15DefaultEpilogueISK_SL_SL_NS1H_6thread17LinearCombinationISK_Li1EffLNS1M_9ScaleType4KindE0ELNS_15FloatRoundStyleE2ESK_EENS1_15EpilogueDefaultEEEEEvvEEEEvNT_6ParamsE --------------------------
	.section	.nv.info._ZN7cutlass13device_kernelINS_4gemm6kernel13GemmUniversalIN4cute5tupleIJiiiiEEENS1_10collective13CollectiveMmaINS1_34MainloopSm90TmaGmmaWarpSpecializedILi9ENS5_IJNS4_1CILi4EEESB_NSA_ILi1EEEEEENS1_35KernelTmaWarpSpecializedCooperativeEEENS5_IJNSA_ILi256EEENSA_ILi128EEENSA_ILi32EEEEEENS_6half_tENS5_IJlSC_lEEESK_SL_NS4_8TiledMMAINS4_8MMA_AtomIJNS4_4SM904GMMA26MMA_64x128x16_F32F16F16_SSILNSP_5MajorE0ELSR_0ELNSP_7ScaleInE1ELSS_1EEEEEENS4_6LayoutINS5_IJNSA_ILi2EEESC_SC_EEENS5_IJSC_NSA_ILi0EEESY_EEEEENS5_IJNS4_10UnderscoreES11_S11_EEEEENS4_23SM90_TMA_LOAD_MULTICASTENS4_14ComposedLayoutINS4_7SwizzleILi2ELi4ELi3EEENS4_18smem_ptr_flag_bitsILi16EEENSV_INS5_IJNSA_ILi8EEESI_EEENS5_IJSI_SC_EEEEEEEvNS4_8identityES14_S1E_vS1F_EENS_8epilogue10collective6detail29Sm90TmaWarpSpecializedAdapterINS1I_15DefaultEpilogueISK_SL_SL_NS1H_6thread17LinearCombinationISK_Li1EffLNS1M_9ScaleType4KindE0ELNS_15FloatRoundStyleE2ESK_EENS1_15EpilogueDefaultEEEEEvvEEEEvNT_6ParamsE,"",@"SHT_CUDA_INFO"
	.sectionflags	@""
	.align	4


	//----- nvinfo : EIATTR_CUDA_API_VERSION
	.align		4
        /*0000*/ 	.byte	0x04, 0x37
        /*0002*/ 	.short	(.L_21 - .L_20)
.L_20:
        /*0004*/ 	.word	0x00000082


	//----- nvinfo : EIATTR_KPARAM_INFO
	.align		4
.L_21:
        /*0008*/ 	.byte	0x04, 0x17
        /*000a*/ 	.short	(.L_23 - .L_22)
.L_22:
        /*000c*/ 	.word	0x00000000
        /*0010*/ 	.short	0x0000
        /*0012*/ 	.short	0x0070
        /*0014*/ 	.byte	0x00, 0xf0, 0x01, 0x10


	//----- nvinfo : EIATTR_SPARSE_MMA_MASK
	.align		4
.L_23:
        /*0018*/ 	.byte	0x03, 0x50
        /*001a*/ 	.short	0x0000


	//----- nvinfo : EIATTR_MAXREG_COUNT
	.align		4
        /*001c*/ 	.byte	0x03, 0x1b
        /*001e*/ 	.short	0x00a8


	//----- nvinfo : EIATTR_NUM_BARRIERS
	.align		4
        /*0020*/ 	.byte	0x02, 0x4c
        /*0022*/ 	.byte	0x01
	.zero		1


	//----- nvinfo : EIATTR_EXTERNS
	.align		4
        /*0024*/ 	.byte	0x04, 0x0f
        /*0026*/ 	.short	(.L_25 - .L_24)


	//   ....[0]....
	.align		4
.L_24:
        /*0028*/ 	.word	index@(__assertfail)


	//----- nvinfo : EIATTR_MERCURY_ISA_VERSION
	.align		4
.L_25:
        /*002c*/ 	.byte	0x03, 0x5f
        /*002e*/ 	.short	0x0101


	//----- nvinfo : EIATTR_INT_WARP_WIDE_INSTR_OFFSETS
	.align		4
        /*0030*/ 	.byte	0x04, 0x31
        /*0032*/ 	.short	(.L_27 - .L_26)


	//   ....[0]....
.L_26:
        /*0034*/ 	.word	0x00000550


	//   ....[1]....
        /*0038*/ 	.word	0x00000580


	//   ....[2]....
        /*003c*/ 	.word	0x00000730


	//----- nvinfo : EIATTR_COOP_GROUP_MASK_REGIDS
	.align		4
.L_27:
        /*0040*/ 	.byte	0x04, 0x29
        /*0042*/ 	.short	(.L_29 - .L_28)


	//   ....[0]....
.L_28:
        /*0044*/ 	.word	0xffffffff


	//   ....[1]....
        /*0048*/ 	.word	0xffffffff


	//   ....[2]....
        /*004c*/ 	.word	0xffffffff


	//   ....[3]....
        /*0050*/ 	.word	0xffffffff


	//   ....[4]....
        /*0054*/ 	.word	0xffffffff


	//   ....[5]....
        /*0058*/ 	.word	0xffffffff


	//----- nvinfo : EIATTR_COOP_GROUP_INSTR_OFFSETS
	.align		4
.L_29:
        /*005c*/ 	.byte	0x04, 0x28
        /*005e*/ 	.short	(.L_31 - .L_30)


	//   ....[0]....
.L_30:
        /*0060*/ 	.word	0x00000060


	//   ....[1]....
        /*0064*/ 	.word	0x00000070


	//   ....[2]....
        /*0068*/ 	.word	0x00000130


	//   ....[3]....
        /*006c*/ 	.word	0x000003a0


	//   ....[4]....
        /*0070*/ 	.word	0x000008e0


	//   ....[5]....
        /*0074*/ 	.word	0x00001330


	//----- nvinfo : EIATTR_REG_RECONFIG
	.align		4
.L_31:
        /*0078*/ 	.byte	0x01, 0x54
	.zero		2


	//----- nvinfo : EIATTR_SYSCALL_OFFSETS
	.align		4
        /*007c*/ 	.byte	0x04, 0x46
        /*007e*/ 	.short	(.L_33 - .L_32)


	//   ....[0]....
.L_32:
        /*0080*/ 	.word	0x000014f0


	//----- nvinfo : EIATTR_MBARRIER_INSTR_OFFSETS
	.align		4
.L_33:
        /*0084*/ 	.byte	0x04, 0x39
        /*0086*/ 	.short	(.L_35 - .L_34)


	//   ....[0]....
.L_34:
        /*0088*/ 	.word	0x00000250
        /*008c*/ 	.word	0x000000ff
        /*0090*/ 	.word	0x00000000
        /*0094*/ 	.short	0x0100
        /*0096*/ 	.byte	0x08
	.zero		1


	//   ....[1]....
        /*0098*/ 	.word	0x00000260
        /*009c*/ 	.word	0x000000ff
        /*00a0*/ 	.word	0x00000048
        /*00a4*/ 	.short	0x0100
        /*00a6*/ 	.byte	0x08
	.zero		1


	//   ....[2]....
        /*00a8*/ 	.word	0x00000270
        /*00ac*/ 	.word	0x000000ff
        /*00b0*/ 	.word	0x00000008
        /*00b4*/ 	.short	0x0100
        /*00b6*/ 	.byte	0x08
	.zero		1


	//   ....[3]....
        /*00b8*/ 	.word	0x00000280
        /*00bc*/ 	.word	0x000000ff
        /*00c0*/ 	.word	0x00000050
        /*00c4*/ 	.short	0x0100
        /*00c6*/ 	.byte	0x08
	.zero		1


	//   ....[4]....
        /*00c8*/ 	.word	0x00000290
        /*00cc*/ 	.word	0x000000ff
        /*00d0*/ 	.word	0x00000010
        /*00d4*/ 	.short	0x0100
        /*00d6*/ 	.byte	0x08
	.zero		1


	//   ....[5]....
        /*00d8*/ 	.word	0x000002a0
        /*00dc*/ 	.word	0x000000ff
        /*00e0*/ 	.word	0x00000058
        /*00e4*/ 	.short	0x0100
        /*00e6*/ 	.byte	0x08
	.zero		1


	//   ....[6]....
        /*00e8*/ 	.word	0x000002b0
        /*00ec*/ 	.word	0x000000ff
        /*00f0*/ 	.word	0x00000018
        /*00f4*/ 	.short	0x0100
        /*00f6*/ 	.byte	0x08
	.zero		1


	//   ....[7]....
        /*00f8*/ 	.word	0x000002c0
        /*00fc*/ 	.word	0x000000ff
        /*0100*/ 	.word	0x00000060
        /*0104*/ 	.short	0x0100
        /*0106*/ 	.byte	0x08
	.zero		1


	//   ....[8]....
        /*0108*/ 	.word	0x000002d0
        /*010c*/ 	.word	0x000000ff
        /*0110*/ 	.word	0x00000020
        /*0114*/ 	.short	0x0100
        /*0116*/ 	.byte	0x08
	.zero		1


	//   ....[9]....
        /*0118*/ 	.word	0x000002e0
        /*011c*/ 	.word	0x000000ff
        /*0120*/ 	.word	0x00000068
        /*0124*/ 	.short	0x0100
        /*0126*/ 	.byte	0x08
	.zero		1


	//   ....[10]....
        /*0128*/ 	.word	0x000002f0
        /*012c*/ 	.word	0x000000ff
        /*0130*/ 	.word	0x00000028
        /*0134*/ 	.short	0x0100
        /*0136*/ 	.byte	0x08
	.zero		1


	//   ....[11]....
        /*0138*/ 	.word	0x00000300
        /*013c*/ 	.word	0x000000ff
        /*0140*/ 	.word	0x00000070
        /*0144*/ 	.short	0x0100
        /*0146*/ 	.byte	0x08
	.zero		1


	//   ....[12]....
        /*0148*/ 	.word	0x00000310
        /*014c*/ 	.word	0x000000ff
        /*0150*/ 	.word	0x00000030
        /*0154*/ 	.short	0x0100
        /*0156*/ 	.byte	0x08
	.zero		1


	//   ....[13]....
        /*0158*/ 	.word	0x00000320
        /*015c*/ 	.word	0x000000ff
        /*0160*/ 	.word	0x00000078
        /*0164*/ 	.short	0x0100
        /*0166*/ 	.byte	0x08
	.zero		1


	//   ....[14]....
        /*0168*/ 	.word	0x00000330
        /*016c*/ 	.word	0x000000ff
        /*0170*/ 	.word	0x00000038
        /*0174*/ 	.short	0x0100
        /*0176*/ 	.byte	0x08
	.zero		1


	//   ....[15]....
        /*0178*/ 	.word	0x00000340
        /*017c*/ 	.word	0x000000ff
        /*0180*/ 	.word	0x00000080
        /*0184*/ 	.short	0x0100
        /*0186*/ 	.byte	0x08
	.zero		1


	//   ....[16]....
        /*0188*/ 	.word	0x00000350
        /*018c*/ 	.word	0x000000ff
        /*0190*/ 	.word	0x00000040
        /*0194*/ 	.short	0x0100
        /*0196*/ 	.byte	0x08
	.zero		1


	//   ....[17]....
        /*0198*/ 	.word	0x00000360
        /*019c*/ 	.word	0x000000ff
        /*01a0*/ 	.word	0x00000088
        /*01a4*/ 	.short	0x0100
        /*01a6*/ 	.byte	0x08
	.zero		1


	//   ....[18]....
        /*01a8*/ 	.word	0x000007c0
        /*01ac*/ 	.word	0x000000ff
        /*01b0*/ 	.word	0x000000a0
        /*01b4*/ 	.short	0x0100
        /*01b6*/ 	.byte	0x06
	.zero		1


	//   ....[19]....
        /*01b8*/ 	.word	0x00000860
        /*01bc*/ 	.word	0x000000ff
        /*01c0*/ 	.word	0x000000a8
        /*01c4*/ 	.short	0x0100
        /*01c6*/ 	.byte	0x06
	.zero		1


	//   ....[20]....
        /*01c8*/ 	.word	0x000015b0
        /*01cc*/ 	.word	0x00000003
        /*01d0*/ 	.word	0x00000000
        /*01d4*/ 	.short	0x010a
        /*01d6*/ 	.byte	0x3f
	.zero		1


	//   ....[21]....
        /*01d8*/ 	.word	0x000015f0
        /*01dc*/ 	.word	0x00000003
        /*01e0*/ 	.word	0x00000000
        /*01e4*/ 	.short	0x010a
        /*01e6*/ 	.byte	0x3f
	.zero		1


	//   ....[22]....
        /*01e8*/ 	.word	0x00001980
        /*01ec*/ 	.word	0x00000005
        /*01f0*/ 	.word	0x00000000
        /*01f4*/ 	.short	0x010a
        /*01f6*/ 	.byte	0x3f
	.zero		1


	//   ....[23]....
        /*01f8*/ 	.word	0x000019c0
        /*01fc*/ 	.word	0x00000005
        /*0200*/ 	.word	0x00000000
        /*0204*/ 	.short	0x010a
        /*0206*/ 	.byte	0x3f
	.zero		1


	//   ....[24]....
        /*0208*/ 	.word	0x00001be0
        /*020c*/ 	.word	0x00000005
        /*0210*/ 	.word	0x00000000
        /*0214*/ 	.short	0x0101
        /*0216*/ 	.byte	0x3f
	.zero		1


	//   ....[25]....
        /*0218*/ 	.word	0x00001e00
        /*021c*/ 	.word	0x00000003
        /*0220*/ 	.word	0x00000000
        /*0224*/ 	.short	0x0101
        /*0226*/ 	.byte	0x3f
	.zero		1


	//   ....[26]....
        /*0228*/ 	.word	0x0000b740
        /*022c*/ 	.word	0x0000000e
        /*0230*/ 	.word	0x00000048
        /*0234*/ 	.short	0x010a
        /*0236*/ 	.byte	0x3f
	.zero		1


	//   ....[27]....
        /*0238*/ 	.word	0x0000baf0
        /*023c*/ 	.word	0x00000006
        /*0240*/ 	.word	0x000000a8
        /*0244*/ 	.short	0x0101
        /*0246*/ 	.byte	0x3f
	.zero		1


	//   ....[28]....
        /*0248*/ 	.word	0x0000c220
        /*024c*/ 	.word	0x00000007
        /*0250*/ 	.word	0x00000000
        /*0254*/ 	.short	0x010a
        /*0256*/ 	.byte	0x3f
	.zero		1


	//   ....[29]....
        /*0258*/ 	.word	0x0000c2a0
        /*025c*/ 	.word	0x00000009
        /*0260*/ 	.word	0x00000000
        /*0264*/ 	.short	0x010a
        /*0266*/ 	.byte	0x3f
	.zero		1


	//   ....[30]....
        /*0268*/ 	.word	0x0000c330
        /*026c*/ 	.word	0x00000006
        /*0270*/ 	.word	0x00000000
        /*0274*/ 	.short	0x010a
        /*0276*/ 	.byte	0x3f
	.zero		1


	//   ....[31]....
        /*0278*/ 	.word	0x0000c3c0
        /*027c*/ 	.word	0x00000009
        /*0280*/ 	.word	0x00000000
        /*0284*/ 	.short	0x010a
        /*0286*/ 	.byte	0x3f
	.zero		1


	//   ....[32]....
        /*0288*/ 	.word	0x0000c450
        /*028c*/ 	.word	0x00000006
        /*0290*/ 	.word	0x00000000
        /*0294*/ 	.short	0x010a
        /*0296*/ 	.byte	0x3f
	.zero		1


	//   ....[33]....
        /*0298*/ 	.word	0x0000c4e0
        /*029c*/ 	.word	0x00000009
        /*02a0*/ 	.word	0x00000000
        /*02a4*/ 	.short	0x010a
        /*02a6*/ 	.byte	0x3f
	.zero		1


	//   ....[34]....
        /*02a8*/ 	.word	0x0000c570
        /*02ac*/ 	.word	0x00000006
        /*02b0*/ 	.word	0x00000000
        /*02b4*/ 	.short	0x010a
        /*02b6*/ 	.byte	0x3f
	.zero		1


	//   ....[35]....
        /*02b8*/ 	.word	0x0000c600
        /*02bc*/ 	.word	0x00000009
        /*02c0*/ 	.word	0x00000000
        /*02c4*/ 	.short	0x010a
        /*02c6*/ 	.byte	0x3f
	.zero		1


	//   ....[36]....
        /*02c8*/ 	.word	0x0000c690
        /*02cc*/ 	.word	0x00000003
        /*02d0*/ 	.word	0x00000000
        /*02d4*/ 	.short	0x010a
        /*02d6*/ 	.byte	0x3f
	.zero		1


	//   ....[37]....
        /*02d8*/ 	.word	0x0000c6f0
        /*02dc*/ 	.word	0x00000003
        /*02e0*/ 	.word	0x00000000
        /*02e4*/ 	.short	0x010a
        /*02e6*/ 	.byte	0x3f
	.zero		1


	//   ....[38]....
        /*02e8*/ 	.word	0x0000c740
        /*02ec*/ 	.word	0x00000005
        /*02f0*/ 	.word	0x00000000
        /*02f4*/ 	.short	0x010a
        /*02f6*/ 	.byte	0x3f
	.zero		1


	//   ....[39]....
        /*02f8*/ 	.word	0x0000c810
        /*02fc*/ 	.word	0x0000000e
        /*0300*/ 	.word	0x00000048
        /*0304*/ 	.short	0x010a
        /*0306*/ 	.byte	0x3f
	.zero		1


	//   ....[40]....
        /*0308*/ 	.word	0x0000c8e0
        /*030c*/ 	.word	0x00000007
        /*0310*/ 	.word	0x00000000
        /*0314*/ 	.short	0x010a
        /*0316*/ 	.byte	0x3f
	.zero		1


	//   ....[41]....
        /*0318*/ 	.word	0x0000c930
        /*031c*/ 	.word	0x00000009
        /*0320*/ 	.word	0x00000000
        /*0324*/ 	.short	0x010a
        /*0326*/ 	.byte	0x3f
	.zero		1


	//   ....[42]....
        /*0328*/ 	.word	0x0000c980
        /*032c*/ 	.word	0x00000006
        /*0330*/ 	.word	0x00000000
        /*0334*/ 	.short	0x010a
        /*0336*/ 	.byte	0x3f
	.zero		1


	//   ....[43]....
        /*0338*/ 	.word	0x0000c9d0
        /*033c*/ 	.word	0x00000009
        /*0340*/ 	.word	0x00000000
        /*0344*/ 	.short	0x010a
        /*0346*/ 	.byte	0x3f
	.zero		1


	//   ....[44]....
        /*0348*/ 	.word	0x0000ca20
        /*034c*/ 	.word	0x00000006
        /*0350*/ 	.word	0x00000000
        /*0354*/ 	.short	0x010a
        /*0356*/ 	.byte	0x3f
	.zero		1


	//   ....[45]....
        /*0358*/ 	.word	0x0000ca70
        /*035c*/ 	.word	0x00000009
        /*0360*/ 	.word	0x00000000
        /*0364*/ 	.short	0x010a
        /*0366*/ 	.byte	0x3f
	.zero		1


	//   ....[46]....
        /*0368*/ 	.word	0x0000cac0
        /*036c*/ 	.word	0x00000006
        /*0370*/ 	.word	0x00000000
        /*0374*/ 	.short	0x010a
        /*0376*/ 	.byte	0x3f
	.zero		1


	//   ....[47]....
        /*0378*/ 	.word	0x0000cb10
        /*037c*/ 	.word	0x00000009
        /*0380*/ 	.word	0x00000000
        /*0384*/ 	.short	0x010a
        /*0386*/ 	.byte	0x3f
	.zero		1


	//----- nvinfo : EIATTR_NUM_MBARRIERS
	.align		4
.L_35:
        /*0388*/ 	.byte	0x03, 0x38
        /*038a*/ 	.short	0x0014


	//----- nvinfo : EIATTR_EXIT_INSTR_OFFSETS
	.align		4
        /*038c*/ 	.byte	0x04, 0x1c
        /*038e*/ 	.short	(.L_37 - .L_36)


	//   ....[0]....
.L_36:
        /*0390*/ 	.word	0x00000a40


	//   ....[1]....
        /*0394*/ 	.word	0x00001260


	//   ....[2]....
        /*0398*/ 	.word	0x0000ad30


	//   ....[3]....
        /*039c*/ 	.word	0x0000b290


	//   ....[4]....
        /*03a0*/ 	.word	0x0000c6e0


	//----- nvinfo : EIATTR_MAX_THREADS
	.align		4
.L_37:
        /*03a4*/ 	.byte	0x04, 0x05
        /*03a6*/ 	.short	(.L_39 - .L_38)
.L_38:
        /*03a8*/ 	.word	0x00000180
        /*03ac*/ 	.word	0x00000001
        /*03b0*/ 	.word	0x00000001


	//----- nvinfo : EIATTR_CRS_STACK_SIZE
	.align		4
.L_39:
        /*03b4*/ 	.byte	0x04, 0x1e
        /*03b6*/ 	.short	(.L_41 - .L_40)
.L_40:
        /*03b8*/ 	.word	0x00000000


	//----- nvinfo : EIATTR_CBANK_PARAM_SIZE
	.align		4
.L_41:
        /*03bc*/ 	.byte	0x03, 0x19
        /*03be*/ 	.short	0x0470


	//----- nvinfo : EIATTR_PARAM_CBANK
	.align		4
        /*03c0*/ 	.byte	0x04, 0x0a
        /*03c2*/ 	.short	(.L_43 - .L_42)
	.align		4
.L_42:
        /*03c4*/ 	.word	index@(.nv.constant0._ZN7cutlass13device_kernelINS_4gemm6kernel13GemmUniversalIN4cute5tupleIJiiiiEEENS1_10collective13CollectiveMmaINS1_34MainloopSm90TmaGmmaWarpSpecializedILi9ENS5_IJNS4_1CILi4EEESB_NSA_ILi1EEEEEENS1_35KernelTmaWarpSpecializedCooperativeEEENS5_IJNSA_ILi256EEENSA_ILi128EEENSA_ILi32EEEEEENS_6half_tENS5_IJlSC_lEEESK_SL_NS4_8TiledMMAINS4_8MMA_AtomIJNS4_4SM904GMMA26MMA_64x128x16_F32F16F16_SSILNSP_5MajorE0ELSR_0ELNSP_7ScaleInE1ELSS_1EEEEEENS4_6LayoutINS5_IJNSA_ILi2EEESC_SC_EEENS5_IJSC_NSA_ILi0EEESY_EEEEENS5_IJNS4_10UnderscoreES11_S11_EEEEENS4_23SM90_TMA_LOAD_MULTICASTENS4_14ComposedLayoutINS4_7SwizzleILi2ELi4ELi3EEENS4_18smem_ptr_flag_bitsILi16EEENSV_INS5_IJNSA_ILi8EEESI_EEENS5_IJSI_SC_EEEEEEEvNS4_8identityES14_S1E_vS1F_EENS_8epilogue10collective6detail29Sm90TmaWarpSpecializedAdapterINS1I_15DefaultEpilogueISK_SL_SL_NS1H_6thread17LinearCombinationISK_Li1EffLNS1M_9ScaleType4KindE0ELNS_15FloatRoundStyleE2ESK_EENS1_15EpilogueDefaultEEEEEvvEEEEvNT_6ParamsE)
        /*03c8*/ 	.short	0x0210
        /*03ca*/ 	.short	0x0470


	//----- nvinfo : EIATTR_SW_WAR
	.align		4
.L_43:
        /*03cc*/ 	.byte	0x04, 0x36
        /*03ce*/ 	.short	(.L_45 - .L_44)
.L_44:
        /*03d0*/ 	.word	0x00000008
.L_45:


//--------------------- .nv.callgraph             --------------------------
	.section	.nv.callgraph,"",@"SHT_CUDA_CALLGRAPH"
	.align	4
	.sectionentsize	8
	.align		4
        /*0000*/ 	.word	0x00000000
	.align		4
        /*0004*/ 	.word	0xffffffff
	.align		4
        /*0008*/ 	.word	index@(_ZN7cutlass13device_kernelINS_4gemm6kernel13GemmUniversalIN4cute5tupleIJiiiiEEENS1_10collective13CollectiveMmaINS1_34MainloopSm90TmaGmmaWarpSpecializedILi9ENS5_IJNS4_1CILi4EEESB_NSA_ILi1EEEEEENS1_35KernelTmaWarpSpecializedCooperativeEEENS5_IJNSA_ILi256EEENSA_ILi128EEENSA_ILi32EEEEEENS_6half_tENS5_IJlSC_lEEESK_SL_NS4_8TiledMMAINS4_8MMA_AtomIJNS4_4SM904GMMA26MMA_64x128x16_F32F16F16_SSILNSP_5MajorE0ELSR_0ELNSP_7ScaleInE1ELSS_1EEEEEENS4_6LayoutINS5_IJNSA_ILi2EEESC_SC_EEENS5_IJSC_NSA_ILi0EEESY_EEEEENS5_IJNS4_10UnderscoreES11_S11_EEEEENS4_23SM90_TMA_LOAD_MULTICASTENS4_14ComposedLayoutINS4_7SwizzleILi2ELi4ELi3EEENS4_18smem_ptr_flag_bitsILi16EEENSV_INS5_IJNSA_ILi8EEESI_EEENS5_IJSI_SC_EEEEEEEvNS4_8identityES14_S1E_vS1F_EENS_8epilogue10collective6detail29Sm90TmaWarpSpecializedAdapterINS1I_15DefaultEpilogueISK_SL_SL_NS1H_6thread17LinearCombinationISK_Li1EffLNS1M_9ScaleType4KindE0ELNS_15FloatRoundStyleE2ESK_EENS1_15EpilogueDefaultEEEEEvvEEEEvNT_6ParamsE)
	.align		4
        /*000c*/ 	.word	index@(__assertfail)
	.align		4
        /*0010*/ 	.word	0x00000000
	.align		4
        /*0014*/ 	.word	0xfffffffe
	.align		4
        /*0018*/ 	.word	0x00000000
	.align		4
        /*001c*/ 	.word	0xfffffffd
	.align		4
        /*0020*/ 	.word	0x00000000
	.align		4
        /*0024*/ 	.word	0xfffffffc


//--------------------- .nv.constant4             --------------------------
	.section	.nv.constant4,"a",@progbits
	.align	8
	.align		8
.nv.constant4:
        /*0000*/ 	.dword	__assertfail
	.align		8
        /*0008*/ 	.dword	__unnamed_1
	.align		8
        /*0010*/ 	.dword	_ZN40_INTERNAL_828b9219_4_k_cu_e25ad21f_180184cuda3std3__45__cpo5beginE
	.align		8
        /*0018*/ 	.dword	_ZN40_INTERNAL_828b9219_4_k_cu_e25ad21f_180184cuda3std3__45__cpo3endE
	.align		8
        /*0020*/ 	.dword	_ZN40_INTERNAL_828b9219_4_k_cu_e25ad21f_180184cuda3std3__45__cpo6cbeginE
	.align		8
        /*0028*/ 	.dword	_ZN40_INTERNAL_828b9219_4_k_cu_e25ad21f_180184cuda3std3__45__cpo4cendE
	.align		8
        /*0030*/ 	.dword	_ZN40_INTERNAL_828b9219_4_k_cu_e25ad21f_180184cuda3std3__442_GLOBAL__N__828b9219_4_k_cu_e25ad21f_180186ignoreE
	.align		8
        /*0038*/ 	.dword	_ZN40_INTERNAL_828b9219_4_k_cu_e25ad21f_180184cuda3std3__419piecewise_constructE
	.align		8
        /*0040*/ 	.dword	_ZN40_INTERNAL_828b9219_4_k_cu_e25ad21f_180184cuda3std3__48in_placeE
	.align		8
        /*0048*/ 	.dword	_ZN40_INTERNAL_828b9219_4_k_cu_e25ad21f_180184cuda3std6ranges3__45__cpo4swapE
	.align		8
        /*0050*/ 	.dword	_ZN40_INTERNAL_828b9219_4_k_cu_e25ad21f_180184cuda3std6ranges3__45__cpo9iter_moveE
	.align		8
        /*0058*/ 	.dword	_ZN40_INTERNAL_828b9219_4_k_cu_e25ad21f_180184cute7productE
	.align		8
        /*0060*/ 	.dword	_ZN40_INTERNAL_828b9219_4_k_cu_e25ad21f_180184cute1_E
	.align		8
        /*0068*/ 	.dword	$str$22
	.align		8
        /*0070*/ 	.dword	$str$23


//--------------------- .text._ZN7cutlass13device_kernelINS_4gemm6kernel13GemmUniversalIN4cute5tupleIJiiiiEEENS1_10collective13CollectiveMmaINS1_34MainloopSm90TmaGmmaWarpSpecializedILi9ENS5_IJNS4_1CILi4EEESB_NSA_ILi1EEEEEENS1_35KernelTmaWarpSpecializedCooperativeEEENS5_IJNSA_ILi256EEENSA_ILi128EEENSA_ILi32EEEEEENS_6half_tENS5_IJlSC_lEEESK_SL_NS4_8TiledMMAINS4_8MMA_AtomIJNS4_4SM904GMMA26MMA_64x128x16_F32F16F16_SSILNSP_5MajorE0ELSR_0ELNSP_7ScaleInE1ELSS_1EEEEEENS4_6LayoutINS5_IJNSA_ILi2EEESC_SC_EEENS5_IJSC_NSA_ILi0EEESY_EEEEENS5_IJNS4_10UnderscoreES11_S11_EEEEENS4_23SM90_TMA_LOAD_MULTICASTENS4_14ComposedLayoutINS4_7SwizzleILi2ELi4ELi3EEENS4_18smem_ptr_flag_bitsILi16EEENSV_INS5_IJNSA_ILi8EEESI_EEENS5_IJSI_SC_EEEEEEEvNS4_8identityES14_S1E_vS1F_EENS_8epilogue10collective6detail29Sm90TmaWarpSpecializedAdapterINS1I_15DefaultEpilogueISK_SL_SL_NS1H_6thread17LinearCombinationISK_Li1EffLNS1M_9ScaleType4KindE0ELNS_15FloatRoundStyleE2ESK_EENS1_15EpilogueDefaultEEEEEvvEEEEvNT_6ParamsE --------------------------
	.section	.text._ZN7cutlass13device_kernelINS_4gemm6kernel13GemmUniversalIN4cute5tupleIJiiiiEEENS1_10collective13CollectiveMmaINS1_34MainloopSm90TmaGmmaWarpSpecializedILi9ENS5_IJNS4_1CILi4EEESB_NSA_ILi1EEEEEENS1_35KernelTmaWarpSpecializedCooperativeEEENS5_IJNSA_ILi256EEENSA_ILi128EEENSA_ILi32EEEEEENS_6half_tENS5_IJlSC_lEEESK_SL_NS4_8TiledMMAINS4_8MMA_AtomIJNS4_4SM904GMMA26MMA_64x128x16_F32F16F16_SSILNSP_5MajorE0ELSR_0ELNSP_7ScaleInE1ELSS_1EEEEEENS4_6LayoutINS5_IJNSA_ILi2EEESC_SC_EEENS5_IJSC_NSA_ILi0EEESY_EEEEENS5_IJNS4_10UnderscoreES11_S11_EEEEENS4_23SM90_TMA_LOAD_MULTICASTENS4_14ComposedLayoutINS4_7SwizzleILi2ELi4ELi3EEENS4_18smem_ptr_flag_bitsILi16EEENSV_INS5_IJNSA_ILi8EEESI_EEENS5_IJSI_SC_EEEEEEEvNS4_8identityES14_S1E_vS1F_EENS_8epilogue10collective6detail29Sm90TmaWarpSpecializedAdapterINS1I_15DefaultEpilogueISK_SL_SL_NS1H_6thread17LinearCombinationISK_Li1EffLNS1M_9ScaleType4KindE0ELNS_15FloatRoundStyleE2ESK_EENS1_15EpilogueDefaultEEEEEvvEEEEvNT_6ParamsE,"ax",@progbits
	.align	128
.text._ZN7cutlass13device_kernelINS_4gemm6kernel13GemmUniversalIN4cute5tupleIJiiiiEEENS1_10collective13CollectiveMmaINS1_34MainloopSm90TmaGmmaWarpSpecializedILi9ENS5_IJNS4_1CILi4EEESB_NSA_ILi1EEEEEENS1_35KernelTmaWarpSpecializedCooperativeEEENS5_IJNSA_ILi256EEENSA_ILi128EEENSA_ILi32EEEEEENS_6half_tENS5_IJlSC_lEEESK_SL_NS4_8TiledMMAINS4_8MMA_AtomIJNS4_4SM904GMMA26MMA_64x128x16_F32F16F16_SSILNSP_5MajorE0ELSR_0ELNSP_7ScaleInE1ELSS_1EEEEEENS4_6LayoutINS5_IJNSA_ILi2EEESC_SC_EEENS5_IJSC_NSA_ILi0EEESY_EEEEENS5_IJNS4_10UnderscoreES11_S11_EEEEENS4_23SM90_TMA_LOAD_MULTICASTENS4_14ComposedLayoutINS4_7SwizzleILi2ELi4ELi3EEENS4_18smem_ptr_flag_bitsILi16EEENSV_INS5_IJNSA_ILi8EEESI_EEENS5_IJSI_SC_EEEEEEEvNS4_8identityES14_S1E_vS1F_EENS_8epilogue10collective6detail29Sm90TmaWarpSpecializedAdapterINS1I_15DefaultEpilogueISK_SL_SL_NS1H_6thread17LinearCombinationISK_Li1EffLNS1M_9ScaleType4KindE0ELNS_15FloatRoundStyleE2ESK_EENS1_15EpilogueDefaultEEEEEvvEEEEvNT_6ParamsE:
        .type           _ZN7cutlass13device_kernelINS_4gemm6kernel13GemmUniversalIN4cute5tupleIJiiiiEEENS1_10collective13CollectiveMmaINS1_34MainloopSm90TmaGmmaWarpSpecializedILi9ENS5_IJNS4_1CILi4EEESB_NSA_ILi1EEEEEENS1_35KernelTmaWarpSpecializedCooperativeEEENS5_IJNSA_ILi256EEENSA_ILi128EEENSA_ILi32EEEEEENS_6half_tENS5_IJlSC_lEEESK_SL_NS4_8TiledMMAINS4_8MMA_AtomIJNS4_4SM904GMMA26MMA_64x128x16_F32F16F16_SSILNSP_5MajorE0ELSR_0ELNSP_7ScaleInE1ELSS_1EEEEEENS4_6LayoutINS5_IJNSA_ILi2EEESC_SC_EEENS5_IJSC_NSA_ILi0EEESY_EEEEENS5_IJNS4_10UnderscoreES11_S11_EEEEENS4_23SM90_TMA_LOAD_MULTICASTENS4_14ComposedLayoutINS4_7SwizzleILi2ELi4ELi3EEENS4_18smem_ptr_flag_bitsILi16EEENSV_INS5_IJNSA_ILi8EEESI_EEENS5_IJSI_SC_EEEEEEEvNS4_8identityES14_S1E_vS1F_EENS_8epilogue10collective6detail29Sm90TmaWarpSpecializedAdapterINS1I_15DefaultEpilogueISK_SL_SL_NS1H_6thread17LinearCombinationISK_Li1EffLNS1M_9ScaleType4KindE0ELNS_15FloatRoundStyleE2ESK_EENS1_15EpilogueDefaultEEEEEvvEEEEvNT_6ParamsE,@function
        .size           _ZN7cutlass13device_kernelINS_4gemm6kernel13GemmUniversalIN4cute5tupleIJiiiiEEENS1_10collective13CollectiveMmaINS1_34MainloopSm90TmaGmmaWarpSpecializedILi9ENS5_IJNS4_1CILi4EEESB_NSA_ILi1EEEEEENS1_35KernelTmaWarpSpecializedCooperativeEEENS5_IJNSA_ILi256EEENSA_ILi128EEENSA_ILi32EEEEEENS_6half_tENS5_IJlSC_lEEESK_SL_NS4_8TiledMMAINS4_8MMA_AtomIJNS4_4SM904GMMA26MMA_64x128x16_F32F16F16_SSILNSP_5MajorE0ELSR_0ELNSP_7ScaleInE1ELSS_1EEEEEENS4_6LayoutINS5_IJNSA_ILi2EEESC_SC_EEENS5_IJSC_NSA_ILi0EEESY_EEEEENS5_IJNS4_10UnderscoreES11_S11_EEEEENS4_23SM90_TMA_LOAD_MULTICASTENS4_14ComposedLayoutINS4_7SwizzleILi2ELi4ELi3EEENS4_18smem_ptr_flag_bitsILi16EEENSV_INS5_IJNSA_ILi8EEESI_EEENS5_IJSI_SC_EEEEEEEvNS4_8identityES14_S1E_vS1F_EENS_8epilogue10collective6detail29Sm90TmaWarpSpecializedAdapterINS1I_15DefaultEpilogueISK_SL_SL_NS1H_6thread17LinearCombinationISK_Li1EffLNS1M_9ScaleType4KindE0ELNS_15FloatRoundStyleE2ESK_EENS1_15EpilogueDefaultEEEEEvvEEEEvNT_6ParamsE,(.L_x_336 - _ZN7cutlass13device_kernelINS_4gemm6kernel13GemmUniversalIN4cute5tupleIJiiiiEEENS1_10collective13CollectiveMmaINS1_34MainloopSm90TmaGmmaWarpSpecializedILi9ENS5_IJNS4_1CILi4EEESB_NSA_ILi1EEEEEENS1_35KernelTmaWarpSpecializedCooperativeEEENS5_IJNSA_ILi256EEENSA_ILi128EEENSA_ILi32EEEEEENS_6half_tENS5_IJlSC_lEEESK_SL_NS4_8TiledMMAINS4_8MMA_AtomIJNS4_4SM904GMMA26MMA_64x128x16_F32F16F16_SSILNSP_5MajorE0ELSR_0ELNSP_7ScaleInE1ELSS_1EEEEEENS4_6LayoutINS5_IJNSA_ILi2EEESC_SC_EEENS5_IJSC_NSA_ILi0EEESY_EEEEENS5_IJNS4_10UnderscoreES11_S11_EEEEENS4_23SM90_TMA_LOAD_MULTICASTENS4_14ComposedLayoutINS4_7SwizzleILi2ELi4ELi3EEENS4_18smem_ptr_flag_bitsILi16EEENSV_INS5_IJNSA_ILi8EEESI_EEENS5_IJSI_SC_EEEEEEEvNS4_8identityES14_S1E_vS1F_EENS_8epilogue10collective6detail29Sm90TmaWarpSpecializedAdapterINS1I_15DefaultEpilogueISK_SL_SL_NS1H_6thread17LinearCombinationISK_Li1EffLNS1M_9ScaleType4KindE0ELNS_15FloatRoundStyleE2ESK_EENS1_15EpilogueDefaultEEEEEvvEEEEvNT_6ParamsE)
        .other          _ZN7cutlass13device_kernelINS_4gemm6kernel13GemmUniversalIN4cute5tupleIJiiiiEEENS1_10collective13CollectiveMmaINS1_34MainloopSm90TmaGmmaWarpSpecializedILi9ENS5_IJNS4_1CILi4EEESB_NSA_ILi1EEEEEENS1_35KernelTmaWarpSpecializedCooperativeEEENS5_IJNSA_ILi256EEENSA_ILi128EEENSA_ILi32EEEEEENS_6half_tENS5_IJlSC_lEEESK_SL_NS4_8TiledMMAINS4_8MMA_AtomIJNS4_4SM904GMMA26MMA_64x128x16_F32F16F16_SSILNSP_5MajorE0ELSR_0ELNSP_7ScaleInE1ELSS_1EEEEEENS4_6LayoutINS5_IJNSA_ILi2EEESC_SC_EEENS5_IJSC_NSA_ILi0EEESY_EEEEENS5_IJNS4_10UnderscoreES11_S11_EEEEENS4_23SM90_TMA_LOAD_MULTICASTENS4_14ComposedLayoutINS4_7SwizzleILi2ELi4ELi3EEENS4_18smem_ptr_flag_bitsILi16EEENSV_INS5_IJNSA_ILi8EEESI_EEENS5_IJSI_SC_EEEEEEEvNS4_8identityES14_S1E_vS1F_EENS_8epilogue10collective6detail29Sm90TmaWarpSpecializedAdapterINS1I_15DefaultEpilogueISK_SL_SL_NS1H_6thread17LinearCombinationISK_Li1EffLNS1M_9ScaleType4KindE0ELNS_15FloatRoundStyleE2ESK_EENS1_15EpilogueDefaultEEEEEvvEEEEvNT_6ParamsE,@"STO_CUDA_ENTRY STV_DEFAULT"
_ZN7cutlass13device_kernelINS_4gemm6kernel13GemmUniversalIN4cute5tupleIJiiiiEEENS1_10collective13CollectiveMmaINS1_34MainloopSm90TmaGmmaWarpSpecializedILi9ENS5_IJNS4_1CILi4EEESB_NSA_ILi1EEEEEENS1_35KernelTmaWarpSpecializedCooperativeEEENS5_IJNSA_ILi256EEENSA_ILi128EEENSA_ILi32EEEEEENS_6half_tENS5_IJlSC_lEEESK_SL_NS4_8TiledMMAINS4_8MMA_AtomIJNS4_4SM904GMMA26MMA_64x128x16_F32F16F16_SSILNSP_5MajorE0ELSR_0ELNSP_7ScaleInE1ELSS_1EEEEEENS4_6LayoutINS5_IJNSA_ILi2EEESC_SC_EEENS5_IJSC_NSA_ILi0EEESY_EEEEENS5_IJNS4_10UnderscoreES11_S11_EEEEENS4_23SM90_TMA_LOAD_MULTICASTENS4_14ComposedLayoutINS4_7SwizzleILi2ELi4ELi3EEENS4_18smem_ptr_flag_bitsILi16EEENSV_INS5_IJNSA_ILi8EEESI_EEENS5_IJSI_SC_EEEEEEEvNS4_8identityES14_S1E_vS1F_EENS_8epilogue10collective6detail29Sm90TmaWarpSpecializedAdapterINS1I_15DefaultEpilogueISK_SL_SL_NS1H_6thread17LinearCombinationISK_Li1EffLNS1M_9ScaleType4KindE0ELNS_15FloatRoundStyleE2ESK_EENS1_15EpilogueDefaultEEEEEvvEEEEvNT_6ParamsE:
[----:B------:R-:W0:Y:S01]  /*0000*/  LDC R1, c[0x0][0x28] ;  /* 0x00000a00ff017b82 */ /* 0x000e220000000800 */
[----:B------:R-:W1:Y:S01]  /*0010*/  S2R R18, SR_TID.X ;  /* 0x0000000000127919 */ /* 0x000e620000002100 */
[----:B------:R-:W-:Y:S01]  /*0020*/  ELECT P0, URZ, PT ;  /* 0x00000000003f782f */ /* 0x000fe20003800000 */
[----:B------:R-:W-:Y:S01]  /*0030*/  BSSY B0, `(.L_x_0) ;  /* 0x000000f000007945 */ /* 0x000fe20003800000 */
[--C-:B-1----:R-:W-:Y:S02]  /*0040*/  SHF.R.U32.HI R0, RZ, 0x5, R18.reuse ;  /* 0x00000005ff007819 */ /* 0x102fe40000011612 */
[----:B------:R-:W-:-:S03]  /*0050*/  SHF.R.U32.HI R3, RZ, 0x7, R18 ;  /* 0x00000007ff037819 */ /* 0x000fc60000011612 */
[----:B------:R-:W1:Y:S04]  /*0060*/  SHFL.IDX PT, R2, R0, RZ, 0x1f ;  /* 0x00001fff00027589 */ /* 0x000e6800000e0000 */
[----:B------:R2:W3:Y:S01]  /*0070*/  SHFL.IDX PT, R5, R3, RZ, 0x1f ;  /* 0x00001fff03057589 */ /* 0x0004e200000e0000 */
[----:B-1----:R-:W-:-:S13]  /*0080*/  ISETP.NE.OR P0, PT, R2, RZ, !P0 ;  /* 0x000000ff0200720c */ /* 0x002fda0004705670 */
[----:B0-23--:R-:W-:Y:S05]  /*0090*/  @P0 BRA `(.L_x_1) ;  /* 0x0000000000200947 */ /* 0x00dfea0003800000 */
[----:B------:R-:W-:Y:S02]  /*00a0*/  ULDC.64 UR4, c[0x0][0x198] ;  /* 0x0000660000047ab9 */ /* 0x000fe40000000a00 */
[----:B------:R-:W-:Y:S02]  /*00b0*/  UIADD3 UR6, UP0, UR4, 0xf0, URZ ;  /* 0x000000f004067890 */ /* 0x000fe4000ff1e03f */
[----:B------:R-:W-:Y:S02]  /*00c0*/  UIADD3 UR4, UP1, UR4, 0x1f0, URZ ;  /* 0x000001f004047890 */ /* 0x000fe4000ff3e03f */
[----:B------:R-:W-:Y:S02]  /*00d0*/  UIADD3.X UR7, URZ, UR5, URZ, UP0, !UPT ;  /* 0x000000053f077290 */ /* 0x000fe400087fe43f */
[----:B------:R-:W-:-:S07]  /*00e0*/  UIADD3.X UR5, URZ, UR5, URZ, UP1, !UPT ;  /* 0x000000053f057290 */ /* 0x000fce0008ffe43f */
[----:B------:R0:W-:Y:S02]  /*00f0*/  UTMACCTL.PF [UR6] ;  /* 0x00000000060079b9 */ /* 0x0001e40008040000 */
[----:B------:R0:W-:Y:S02]  /*0100*/  UTMACCTL.PF [UR4] ;  /* 0x00000000040079b9 */ /* 0x0001e40008040000 */
[----:B0-----:R-:W-:Y:S01]  /*0110*/  NOP ;  /* 0x0000000000007918 */ /* 0x001fe20000000000 */
.L_x_1:
[----:B------:R-:W-:Y:S05]  /*0120*/  BSYNC B0 ;  /* 0x0000000000007941 */ /* 0x000fea0003800000 */
.L_x_0:
[----:B------:R-:W0:Y:S02]  /*0130*/  SHFL.IDX PT, R3, R0, RZ, 0x1f ;  /* 0x00001fff00037589 */ /* 0x000e2400000e0000 */
[----:B0-----:R-:W-:-:S13]  /*0140*/  ISETP.NE.AND P0, PT, R3, RZ, PT ;  /* 0x000000ff0300720c */ /* 0x001fda0003f05270 */
[----:B------:R-:W-:Y:S05]  /*0150*/  @P0 BRA `(.L_x_2) ;  /* 0x00000000008c0947 */ /* 0x000fea0003800000 */
[----:B------:R-:W-:Y:S01]  /*0160*/  ELECT P0, URZ, PT ;  /* 0x00000000003f782f */ /* 0x000fe20003800000 */
[----:B------:R-:W-:-:S12]  /*0170*/  BSSY B0, `(.L_x_2) ;  /* 0x0000021000007945 */ /* 0x000fd80003800000 */
[----:B------:R-:W-:Y:S05]  /*0180*/  @!P0 BRA `(.L_x_3) ;  /* 0x00000000007c8947 */ /* 0x000fea0003800000 */
[----:B------:R-:W0:Y:S01]  /*0190*/  S2UR UR8, SR_CgaCtaId ;  /* 0x00000000000879c3 */ /* 0x000e220000008800 */
[----:B------:R-:W-:Y:S01]  /*01a0*/  UMOV UR4, 0x400 ;  /* 0x0000040000047882 */ /* 0x000fe20000000000 */
[----:B------:R-:W-:Y:S01]  /*01b0*/  UMOV UR5, 0x1 ;  /* 0x0000000100057882 */ /* 0x000fe20000000000 */
[----:B------:R-:W-:Y:S02]  /*01c0*/  UMOV UR6, 0xe ;  /* 0x0000000e00067882 */ /* 0x000fe40000000000 */
[----:B------:R-:W-:-:S04]  /*01d0*/  UIADD3 UR6, -UR6, 0x100000, URZ ;  /* 0x0010000006067890 */ /* 0x000fc8000fffe13f */
[----:B------:R-:W-:Y:S02]  /*01e0*/  USHF.L.U32 UR7, UR6, 0xb, URZ ;  /* 0x0000000b06077899 */ /* 0x000fe4000800063f */
[----:B------:R-:W-:Y:S02]  /*01f0*/  USHF.L.U32 UR6, UR6, 0x1, URZ ;  /* 0x0000000106067899 */ /* 0x000fe4000800063f */
[----:B0-----:R-:W-:Y:S02]  /*0200*/  ULEA UR8, UR8, UR4, 0x18 ;  /* 0x0000000408087291 */ /* 0x001fe4000f8ec03f */
[----:B------:R-:W-:-:S04]  /*0210*/  UIADD3 UR4, -UR5, 0x100000, URZ ;  /* 0x0010000005047890 */ /* 0x000fc8000fffe13f */
[----:B------:R-:W-:Y:S02]  /*0220*/  USHF.L.U32 UR5, UR4, 0xb, URZ ;  /* 0x0000000b04057899 */ /* 0x000fe4000800063f */
[----:B------:R-:W-:Y:S01]  /*0230*/  USHF.L.U32 UR4, UR4, 0x1, URZ ;  /* 0x0000000104047899 */ /* 0x000fe2000800063f */
[----:B------:R-:W0:Y:S11]  /*0240*/  FENCE.VIEW.ASYNC.S ;  /* 0x00000000000073c6 */ /* 0x000e360000000000 */
[----:B0-----:R0:W1:Y:S01]  /*0250*/  SYNCS.EXCH.64 URZ, [UR8], UR4 ;  /* 0x00000004083f75b2 */ /* 0x0010620008000100 */
[----:B------:R0:W2:Y:S01]  /*0260*/  SYNCS.EXCH.64 URZ, [UR8+0x48], UR6 ;  /* 0x00004806083f75b2 */ /* 0x0000a20008000100 */
[----:B------:R0:W3:Y:S01]  /*0270*/  SYNCS.EXCH.64 URZ, [UR8+0x8], UR4 ;  /* 0x00000804083f75b2 */ /* 0x0000e20008000100 */
[----:B------:R0:W4:Y:S01]  /*0280*/  SYNCS.EXCH.64 URZ, [UR8+0x50], UR6 ;  /* 0x00005006083f75b2 */ /* 0x0001220008000100 */
[----:B------:R0:W0:Y:S01]  /*0290*/  SYNCS.EXCH.64 URZ, [UR8+0x10], UR4 ;  /* 0x00001004083f75b2 */ /* 0x0000220008000100 */
        /* <DEDUP_REMOVED lines=13> */
[----:B------:R-:W-:Y:S01]  /*0370*/  NOP ;  /* 0x0000000000007918 */ /* 0x000fe20000000000 */
.L_x_3:
[----:B0-----:R-:W-:Y:S05]  /*0380*/  BSYNC B0 ;  /* 0x0000000000007941 */ /* 0x001fea0003800000 */
.L_x_2:
[----:B------:R-:W-:Y:S01]  /*0390*/  SHF.R.S32.HI R7, RZ, 0x1f, R18 ;  /* 0x0000001fff077819 */ /* 0x000fe20000011412 */
[----:B------:R-:W0:Y:S01]  /*03a0*/  SHFL.IDX PT, R0, R0, RZ, 0x1f ;  /* 0x00001fff00007589 */ /* 0x000e2200000e0000 */
[----:B------:R-:W5:Y:S01]  /*03b0*/  S2UR UR8, SR_CTAID.X ;  /* 0x00000000000879c3 */ /* 0x000f620000002500 */
[----:B------:R-:W-:Y:S02]  /*03c0*/  ELECT P0, URZ, PT ;  /* 0x00000000003f782f */ /* 0x000fe40003800000 */
[----:B------:R-:W-:Y:S01]  /*03d0*/  LEA.HI R7, R7, R18, RZ, 0x7 ;  /* 0x0000001207077211 */ /* 0x000fe200078f38ff */
[----:B------:R-:W1:Y:S01]  /*03e0*/  S2R R4, SR_CTAID.Y ;  /* 0x0000000000047919 */ /* 0x000e620000002600 */
[----:B------:R-:W-:Y:S01]  /*03f0*/  SHF.R.S32.HI R8, RZ, 0x1f, R3 ;  /* 0x0000001fff087819 */ /* 0x000fe20000011403 */
[----:B------:R-:W-:Y:S01]  /*0400*/  ULDC UR4, c[0x0][0x150] ;  /* 0x0000540000047ab9 */ /* 0x000fe20000000800 */
[----:B------:R-:W-:Y:S01]  /*0410*/  LOP3.LUT R7, R7, 0xffffff80, RZ, 0xc0, !PT ;  /* 0xffffff8007077812 */ /* 0x000fe200078ec0ff */
[----:B------:R-:W-:Y:S01]  /*0420*/  NOP ;  /* 0x0000000000007918 */ /* 0x000fe20000000000 */
[----:B------:R-:W-:Y:S01]  /*0430*/  LEA.HI R8, R8, R3, RZ, 0x2 ;  /* 0x0000000308087211 */ /* 0x000fe200078f10ff */
[----:B------:R-:W2:Y:S01]  /*0440*/  LDC R10, c[0x0][0x144] ;  /* 0x00005100ff0a7b82 */ /* 0x000ea20000000800 */
[----:B------:R-:W-:Y:S01]  /*0450*/  NOP ;  /* 0x0000000000007918 */ /* 0x000fe20000000000 */
[----:B------:R-:W-:Y:S01]  /*0460*/  IMAD.IADD R6, R18, 0x1, -R7 ;  /* 0x0000000112067824 */ /* 0x000fe200078e0a07 */
[----:B------:R-:W-:Y:S01]  /*0470*/  LOP3.LUT R8, R8, 0x3ffffffc, RZ, 0xc0, !PT ;  /* 0x3ffffffc08087812 */ /* 0x000fe200078ec0ff */
[----:B------:R-:W-:Y:S01]  /*0480*/  IMAD.MOV.U32 R22, RZ, RZ, 0x1 ;  /* 0x00000001ff167424 */ /* 0x000fe200078e00ff */
[----:B------:R-:W-:-:S02]  /*0490*/  ISETP.NE.AND P3, PT, R5, RZ, PT ;  /* 0x000000ff0500720c */ /* 0x000fc40003f65270 */
[----:B------:R-:W-:Y:S01]  /*04a0*/  SHF.R.S32.HI R7, RZ, 0x1f, R6 ;  /* 0x0000001fff077819 */ /* 0x000fe20000011406 */
[----:B------:R-:W-:Y:S01]  /*04b0*/  IMAD.IADD R8, R3, 0x1, -R8 ;  /* 0x0000000103087824 */ /* 0x000fe200078e0a08 */
[----:B------:R-:W3:Y:S02]  /*04c0*/  LDC R12, c[0x0][0x140] ;  /* 0x00005000ff0c7b82 */ /* 0x000ee40000000800 */
[----:B------:R-:W-:Y:S02]  /*04d0*/  LEA.HI R7, R7, R6, RZ, 0x3 ;  /* 0x0000000607077211 */ /* 0x000fe400078f18ff */
[----:B0-----:R-:W-:Y:S02]  /*04e0*/  ISETP.NE.OR P0, PT, R0, RZ, !P0 ;  /* 0x000000ff0000720c */ /* 0x001fe40004705670 */
[--C-:B------:R-:W-:Y:S02]  /*04f0*/  SHF.R.S32.HI R0, RZ, 0x3, R7.reuse ;  /* 0x00000003ff007819 */ /* 0x100fe40000011407 */
[----:B------:R-:W-:-:S02]  /*0500*/  SHF.R.S32.HI R7, RZ, 0x1f, R7 ;  /* 0x0000001fff077819 */ /* 0x000fc40000011407 */
[----:B-----5:R-:W-:Y:S02]  /*0510*/  I2FP.F32.U32 R9, UR8 ;  /* 0x0000000800097c45 */ /* 0x020fe40008201000 */
[----:B------:R-:W-:-:S03]  /*0520*/  LEA.HI R7, R7, R0, RZ, 0x2 ;  /* 0x0000000007077211 */ /* 0x000fc600078f10ff */
[----:B------:R-:W-:Y:S01]  /*0530*/  FMUL R9, R9, UR4 ;  /* 0x0000000409097c20 */ /* 0x000fe20008400000 */
[----:B------:R-:W-:Y:S01]  /*0540*/  LOP3.LUT R7, R7, 0xfffffffc, RZ, 0xc0, !PT ;  /* 0xfffffffc07077812 */ /* 0x000fe200078ec0ff */
[----:B------:R-:W-:Y:S01]  /*0550*/  VOTEU.ALL UP0, P0 ;  /* 0x00000000003f7886 */ /* 0x000fe20000000000 */
[----:B-1----:R-:W-:Y:S01]  /*0560*/  I2FP.F32.U32 R11, R4 ;  /* 0x00000004000b7245 */ /* 0x002fe20000201000 */
[----:B------:R-:W-:Y:S01]  /*0570*/  ULDC UR4, c[0x0][0x154] ;  /* 0x0000550000047ab9 */ /* 0x000fe20000000800 */
[----:B------:R-:W-:Y:S01]  /*0580*/  VOTEU.ALL UP1, P0 ;  /* 0x00000000003f7886 */ /* 0x000fe20000020000 */
[----:B------:R-:W-:Y:S01]  /*0590*/  IMAD.IADD R7, R0, 0x1, -R7 ;  /* 0x0000000100077824 */ /* 0x000fe200078e0a07 */
[----:B------:R-:W0:Y:S01]  /*05a0*/  F2I.U32.TRUNC.NTZ R9, R9 ;  /* 0x0000000900097305 */ /* 0x000e22000020f000 */
[----:B------:R-:W1:Y:S01]  /*05b0*/  @!UP0 S2UR UR7, SR_CgaCtaId ;  /* 0x00000000000789c3 */ /* 0x000e620000008800 */
[----:B------:R-:W-:Y:S01]  /*05c0*/  @!UP0 UMOV UR6, 0x400 ;  /* 0x0000040000068882 */ /* 0x000fe20000000000 */
[----:B------:R-:W-:Y:S01]  /*05d0*/  IMAD R8, R8, 0x4, R7 ;  /* 0x0000000408087824 */ /* 0x000fe200078e0207 */
[----:B---3--:R-:W-:-:S04]  /*05e0*/  ISETP.EQ.U32.AND P2, PT, R12, 0x1, PT ;  /* 0x000000010c00780c */ /* 0x008fc80003f42070 */
[----:B------:R-:W-:-:S04]  /*05f0*/  SHF.R.S32.HI R3, RZ, 0x1f, R8 ;  /* 0x0000001fff037819 */ /* 0x000fc80000011408 */
[----:B------:R-:W-:Y:S01]  /*0600*/  LEA.HI R0, R3, R8, RZ, 0x2 ;  /* 0x0000000803007211 */ /* 0x000fe200078f10ff */
[----:B0-----:R-:W-:-:S03]  /*0610*/  IMAD.MOV R7, RZ, RZ, -R9 ;  /* 0x000000ffff077224 */ /* 0x001fc600078e0a09 */
[----:B------:R-:W-:Y:S01]  /*0620*/  LOP3.LUT R9, R0, 0xfffffffc, RZ, 0xc0, !PT ;  /* 0xfffffffc00097812 */ /* 0x000fe200078ec0ff */
[----:B--2---:R-:W-:Y:S02]  /*0630*/  IMAD R3, R10, R7, UR8 ;  /* 0x000000080a037e24 */ /* 0x004fe4000f8e0207 */
[----:B------:R-:W-:Y:S02]  /*0640*/  FMUL R10, R11, UR4 ;  /* 0x000000040b0a7c20 */ /* 0x000fe40008400000 */
[C---:B------:R-:W-:Y:S01]  /*0650*/  IMAD.IADD R0, R8.reuse, 0x1, -R9 ;  /* 0x0000000108007824 */ /* 0x040fe200078e0a09 */
[----:B------:R-:W0:Y:S01]  /*0660*/  LDC R7, c[0x0][0x148] ;  /* 0x00005200ff077b82 */ /* 0x000e220000000800 */
[----:B------:R-:W-:Y:S01]  /*0670*/  SHF.R.S32.HI R9, RZ, 0x1f, R2 ;  /* 0x0000001fff097819 */ /* 0x000fe20000011402 */
[----:B------:R-:W-:Y:S01]  /*0680*/  IMAD.SHL.U32 R11, R8, 0x4, RZ ;  /* 0x00000004080b7824 */ /* 0x000fe200078e00ff */
[----:B------:R-:W-:Y:S01]  /*0690*/  UMOV UR4, 0x20 ;  /* 0x0000002000047882 */ /* 0x000fe20000000000 */
[----:B------:R-:W-:Y:S01]  /*06a0*/  ISETP.NE.AND P4, PT, R0, R3, PT ;  /* 0x000000030000720c */ /* 0x000fe20003f85270 */
[----:B------:R-:W2:Y:S01]  /*06b0*/  F2I.U32.TRUNC.NTZ R10, R10 ;  /* 0x0000000a000a7305 */ /* 0x000ea2000020f000 */
[----:B------:R-:W-:Y:S01]  /*06c0*/  LEA.HI R9, R9, R2, RZ, 0x2 ;  /* 0x0000000209097211 */ /* 0x000fe200078f10ff */
[----:B------:R-:W-:-:S04]  /*06d0*/  @!UP0 UIADD3 UR4, -UR4, 0x100000, URZ ;  /* 0x0010000004048890 */ /* 0x000fc8000fffe13f */
[----:B------:R-:W-:Y:S02]  /*06e0*/  @!UP0 USHF.L.U32 UR5, UR4, 0xb, URZ ;  /* 0x0000000b04058899 */ /* 0x000fe4000800063f */
[----:B------:R-:W-:Y:S01]  /*06f0*/  @!UP0 USHF.L.U32 UR4, UR4, 0x1, URZ ;  /* 0x0000000104048899 */ /* 0x000fe2000800063f */
[----:B------:R-:W-:Y:S01]  /*0700*/  LOP3.LUT R152, R8, 0xc, R11, 0x78, !PT ;  /* 0x0000000c08987812 */ /* 0x000fe200078e780b */
[----:B-1----:R-:W-:Y:S01]  /*0710*/  @!UP0 ULEA UR6, UR7, UR6, 0x18 ;  /* 0x0000000607068291 */ /* 0x002fe2000f8ec03f */
[----:B------:R-:W-:Y:S01]  /*0720*/  LOP3.LUT R9, R9, 0xfffffffc, RZ, 0xc0, !PT ;  /* 0xfffffffc09097812 */ /* 0x000fe200078ec0ff */
[----:B------:R-:W-:Y:S01]  /*0730*/  VOTEU.ALL UP0, P0 ;  /* 0x00000000003f7886 */ /* 0x000fe20000000000 */
[----:B------:R-:W-:Y:S01]  /*0740*/  LOP3.LUT P0, RZ, R6, 0x7, RZ, 0xc0, !PT ;  /* 0x0000000706ff7812 */ /* 0x000fe2000780c0ff */
[----:B------:R-:W-:Y:S02]  /*0750*/  VIADD R6, R5, 0xffffffff ;  /* 0xffffffff05067836 */ /* 0x000fe40000000000 */
[----:B------:R-:W-:Y:S01]  /*0760*/  IMAD.IADD R0, R2, 0x1, -R9 ;  /* 0x0000000102007824 */ /* 0x000fe200078e0a09 */
[----:B------:R-:W-:-:S02]  /*0770*/  ISETP.LT.U32.AND P0, PT, R152, 0x10, !P0 ;  /* 0x000000109800780c */ /* 0x000fc40004701070 */
[----:B------:R-:W-:Y:S01]  /*0780*/  @P4 SHF.R.S32.HI R9, RZ, 0x1f, R152 ;  /* 0x0000001fff094819 */ /* 0x000fe20000011498 */
[----:B--2---:R-:W-:Y:S01]  /*0790*/  IMAD.MOV R21, RZ, RZ, -R10 ;  /* 0x000000ffff157224 */ /* 0x004fe200078e0a0a */
[C---:B------:R-:W-:Y:S01]  /*07a0*/  ISETP.NE.AND P1, PT, R0.reuse, 0x3, PT ;  /* 0x000000030000780c */ /* 0x040fe20003f25270 */
[----:B------:R-:W1:Y:S02]  /*07b0*/  FENCE.VIEW.ASYNC.S ;  /* 0x00000000000073c6 */ /* 0x000e640000000000 */
[----:B-1----:R1:W2:Y:S01]  /*07c0*/  @!UP0 SYNCS.EXCH.64 URZ, [UR6+0xa0], UR4 ;  /* 0x0000a004063f85b2 */ /* 0x0022a20008000100 */
[----:B------:R-:W-:Y:S01]  /*07d0*/  @P4 LEA.HI R9, R9, R152, RZ, 0x2 ;  /* 0x0000009809094211 */ /* 0x000fe200078f10ff */
[----:B0-----:R-:W-:Y:S01]  /*07e0*/  IMAD R2, R7, R21, R4 ;  /* 0x0000001507027224 */ /* 0x001fe200078e0204 */
[----:B------:R-:W-:Y:S02]  /*07f0*/  ISETP.EQ.OR P1, PT, R0, RZ, !P1 ;  /* 0x000000ff0000720c */ /* 0x000fe40004f22670 */
[----:B------:R-:W-:-:S02]  /*0800*/  @P4 SHF.R.S32.HI R9, RZ, 0x2, R9 ;  /* 0x00000002ff094819 */ /* 0x000fc40000011409 */
[----:B------:R-:W-:Y:S02]  /*0810*/  ISETP.EQ.AND P1, PT, R5, RZ, P1 ;  /* 0x000000ff0500720c */ /* 0x000fe40000f22270 */
[----:B------:R-:W-:Y:S02]  /*0820*/  @P4 ISETP.NE.AND P5, PT, R9, R2, PT ;  /* 0x000000020900420c */ /* 0x000fe40003fa5270 */
[----:B------:R-:W-:Y:S02]  /*0830*/  ISETP.GE.U32.AND P6, PT, R6, 0x2, PT ;  /* 0x000000020600780c */ /* 0x000fe40003fc6070 */
[----:B------:R-:W-:Y:S02]  /*0840*/  SEL R9, RZ, 0x1, !P0 ;  /* 0x00000001ff097807 */ /* 0x000fe40004000000 */
[----:B------:R-:W-:Y:S01]  /*0850*/  @P4 SEL R22, RZ, 0x1, P5 ;  /* 0x00000001ff164807 */ /* 0x000fe20002800000 */
[----:B------:R1:W0:Y:S01]  /*0860*/  @!UP1 SYNCS.EXCH.64 URZ, [UR6+0xa8], UR4 ;  /* 0x0000a804063f95b2 */ /* 0x0002220008000100 */
[----:B------:R-:W-:Y:S01]  /*0870*/  SEL R19, RZ, 0x1, !P1 ;  /* 0x00000001ff137807 */ /* 0x000fe20004800000 */
[----:B------:R-:W-:Y:S01]  /*0880*/  NOP ;  /* 0x0000000000007918 */ /* 0x000fe20000000000 */
[----:B------:R-:W-:-:S02]  /*0890*/  LOP3.LUT R22, R22, R9, RZ, 0xc0, !PT ;  /* 0x0000000916167212 */ /* 0x000fc400078ec0ff */
[----:B------:R-:W-:Y:S01]  /*08a0*/  SEL R19, R19, 0x2, P6 ;  /* 0x0000000213137807 */ /* 0x000fe20003000000 */
[----:B-12---:R-:W-:Y:S06]  /*08b0*/  @!P2 BRA `(.L_x_4) ;  /* 0x000000000008a947 */ /* 0x006fec0003800000 */
[----:B0---4-:R-:W-:Y:S01]  /*08c0*/  UCGABAR_ARV ;  /* 0x00000000000079c7 */ /* 0x011fe20008000000 */
[----:B------:R-:W-:Y:S05]  /*08d0*/  BRA `(.L_x_5) ;  /* 0x0000000000047947 */ /* 0x000fea0003800000 */
.L_x_4:
[----:B0---4-:R-:W-:Y:S01]  /*08e0*/  NOP ;  /* 0x0000000000007918 */ /* 0x011fe20000000000 */
.L_x_5:
[----:B------:R-:W0:Y:S01]  /*08f0*/  LDC R2, c[0x0][0x65c] ;  /* 0x00019700ff027b82 */ /* 0x000e220000000800 */
[----:B------:R-:W-:Y:S01]  /*0900*/  MOV R8, UR8 ;  /* 0x0000000800087c02 */ /* 0x000fe20008000f00 */
[----:B------:R-:W-:Y:S01]  /*0910*/  IMAD.MOV.U32 R9, RZ, RZ, RZ ;  /* 0x000000ffff097224 */ /* 0x000fe200078e00ff */
[----:B0-----:R-:W-:-:S04]  /*0920*/  ISETP.NE.AND P1, PT, R2, 0x1, PT ;  /* 0x000000010200780c */ /* 0x001fc80003f25270 */
[----:B------:R-:W-:-:S09]  /*0930*/  P2R R5, PR, RZ, 0x2 ;  /* 0x00000002ff057803 */ /* 0x000fd20000000000 */
[----:B------:R-:W0:Y:S01]  /*0940*/  @P1 LDC R17, c[0x0][0x10] ;  /* 0x00000400ff111b82 */ /* 0x000e220000000800 */
[----:B------:R-:W-:Y:S02]  /*0950*/  @P1 IMAD.MOV.U32 R5, RZ, RZ, RZ ;  /* 0x000000ffff051224 */ /* 0x000fe400078e00ff */
[----:B------:R-:W-:-:S05]  /*0960*/  @P1 IMAD.MOV.U32 R13, RZ, RZ, RZ ;  /* 0x000000ffff0d1224 */ /* 0x000fca00078e00ff */
[----:B------:R-:W1:Y:S01]  /*0970*/  @!P1 LDC R11, c[0x0][0xc] ;  /* 0x00000300ff0b9b82 */ /* 0x000e620000000800 */
[----:B0-----:R-:W-:-:S04]  /*0980*/  @P1 IMAD.WIDE.U32 R16, R17, UR8, R4 ;  /* 0x0000000811101c25 */ /* 0x001fc8000f8e0004 */
[----:B------:R-:W-:Y:S02]  /*0990*/  @P1 IMAD.IADD R17, R17, 0x1, R13 ;  /* 0x0000000111111824 */ /* 0x000fe400078e020d */
[----:B-1----:R-:W-:-:S04]  /*09a0*/  @!P1 IMAD.WIDE.U32 R8, R4, R11, R8 ;  /* 0x0000000b04089225 */ /* 0x002fc800078e0008 */
[----:B------:R-:W-:Y:S02]  /*09b0*/  @!P1 IMAD.MOV.U32 R16, RZ, RZ, R8 ;  /* 0x000000ffff109224 */ /* 0x000fe400078e0008 */
[----:B------:R-:W-:Y:S01]  /*09c0*/  @!P1 IMAD.MOV.U32 R17, RZ, RZ, R9 ;  /* 0x000000ffff119224 */ /* 0x000fe200078e0009 */
[----:B------:R-:W-:Y:S06]  /*09d0*/  @!P2 BRA `(.L_x_6) ;  /* 0x00000000000ca947 */ /* 0x000fec0003800000 */
[----:B------:R-:W-:Y:S01]  /*09e0*/  UCGABAR_WAIT ;  /* 0x0000000000007dc7 */ /* 0x000fe20008000000 */
[----:B------:R-:W-:Y:S01]  /*09f0*/  CCTL.IVALL ;  /* 0x00000000ff00798f */ /* 0x000fe20002000000 */
[----:B------:R-:W-:Y:S05]  /*0a00*/  BRA `(.L_x_7) ;  /* 0x0000000000047947 */ /* 0x000fea0003800000 */
.L_x_6:
[----:B------:R-:W-:Y:S06]  /*0a10*/  BAR.SYNC.DEFER_BLOCKING 0x0 ;  /* 0x0000000000007b1d */ /* 0x000fec0000010000 */
.L_x_7:
[----:B------:R-:W-:Y:S05]  /*0a20*/  @!P3 BRA `(.L_x_8) ;  /* 0x000000a000c4b947 */ /* 0x000fea0003800000 */
[----:B------:R-:W-:-:S13]  /*0a30*/  ISETP.GT.U32.AND P0, PT, R6, 0x1, PT ;  /* 0x000000010600780c */ /* 0x000fda0003f04070 */
[----:B------:R-:W-:Y:S05]  /*0a40*/  @P0 EXIT ;  /* 0x000000000000094d */ /* 0x000fea0003800000 */
[----:B------:R-:W-:Y:S01]  /*0a50*/  ULDC.64 UR4, c[0x0][0x650] ;  /* 0x0001940000047ab9 */ /* 0x000fe20000000a00 */
[----:B------:R-:W-:Y:S01]  /*0a60*/  PRMT R0, RZ, 0x7610, R0 ;  /* 0x00007610ff007816 */ /* 0x000fe20000000000 */
[----:B------:R-:W-:Y:S01]  /*0a70*/  IMAD.MOV.U32 R153, RZ, RZ, -0x1 ;  /* 0xffffffffff997424 */ /* 0x000fe200078e00ff */
[----:B------:R-:W-:Y:S01]  /*0a80*/  ISETP.GE.U32.AND P0, PT, R16, UR4, PT ;  /* 0x0000000410007c0c */ /* 0x000fe2000bf06070 */
[----:B------:R-:W-:Y:S02]  /*0a90*/  IMAD.MOV.U32 R154, RZ, RZ, -0x1 ;  /* 0xffffffffff9a7424 */ /* 0x000fe400078e00ff */
[----:B------:R-:W-:Y:S01]  /*0aa0*/  IMAD.MOV.U32 R23, RZ, RZ, -0x1 ;  /* 0xffffffffff177424 */ /* 0x000fe200078e00ff */
[----:B------:R-:W-:-:S13]  /*0ab0*/  ISETP.GE.U32.AND.EX P0, PT, R17, UR5, PT, P0 ;  /* 0x0000000511007c0c */ /* 0x000fda000bf06100 */
[----:B------:R-:W-:Y:S05]  /*0ac0*/  @P0 BRA `(.L_x_9) ;  /* 0x00000004002c0947 */ /* 0x000fea0003800000 */
[----:B------:R-:W0:Y:S01]  /*0ad0*/  LDC.64 R24, c[0x0][0x628] ;  /* 0x00018a00ff187b82 */ /* 0x000e220000000a00 */
[----:B------:R-:W-:Y:S02]  /*0ae0*/  IMAD.MOV.U32 R8, RZ, RZ, R16 ;  /* 0x000000ffff087224 */ /* 0x000fe400078e0010 */
[----:B------:R-:W-:-:S05]  /*0af0*/  IMAD.MOV.U32 R9, RZ, RZ, R17 ;  /* 0x000000ffff097224 */ /* 0x000fca00078e0011 */
[----:B------:R-:W1:Y:S08]  /*0b00*/  LDC R0, c[0x0][0x630] ;  /* 0x00018c00ff007b82 */ /* 0x000e700000000800 */
[----:B------:R-:W2:Y:S01]  /*0b10*/  LDC.64 R26, c[0x0][0x620] ;  /* 0x00018800ff1a7b82 */ /* 0x000ea20000000a00 */
[----:B0-----:R-:W-:-:S04]  /*0b20*/  ISETP.NE.U32.AND P0, PT, R24, RZ, PT ;  /* 0x000000ff1800720c */ /* 0x001fc80003f05070 */
[----:B------:R-:W-:-:S13]  /*0b30*/  ISETP.NE.AND.EX P0, PT, R25, RZ, PT, P0 ;  /* 0x000000ff1900720c */ /* 0x000fda0003f05300 */
[----:B-12---:R-:W-:Y:S05]  /*0b40*/  @!P0 BRA `(.L_x_10) ;  /* 0x0000000000288947 */ /* 0x006fea0003800000 */
[----:B------:R-:W0:Y:S02]  /*0b50*/  LDC R13, c[0x0][0x634] ;  /* 0x00018d00ff0d7b82 */ /* 0x000e240000000800 */
[----:B0-----:R-:W-:-:S04]  /*0b60*/  IADD3 R13, P0, R16, R13, RZ ;  /* 0x0000000d100d7210 */ /* 0x001fc80007f1e0ff */
[----:B------:R-:W-:-:S05]  /*0b70*/  IADD3.X R15, RZ, R17, RZ, P0, !PT ;  /* 0x00000011ff0f7210 */ /* 0x000fca00007fe4ff */
[----:B------:R-:W-:-:S04]  /*0b80*/  IMAD.WIDE.U32 R8, R15, R24, RZ ;  /* 0x000000180f087225 */ /* 0x000fc800078e00ff */
[----:B------:R-:W-:-:S04]  /*0b90*/  IMAD.WIDE.U32 R10, P0, R13, R25, R8 ;  /* 0x000000190d0a7225 */ /* 0x000fc80007800008 */
[----:B------:R-:W-:-:S04]  /*0ba0*/  IMAD.WIDE.U32 R8, R13, R24, RZ ;  /* 0x000000180d087225 */ /* 0x000fc800078e00ff */
[----:B------:R-:W-:Y:S01]  /*0bb0*/  IMAD.X R13, RZ, RZ, RZ, P0 ;  /* 0x000000ffff0d7224 */ /* 0x000fe200000e06ff */
[----:B------:R-:W-:Y:S01]  /*0bc0*/  IADD3 RZ, P0, R9, R10, RZ ;  /* 0x0000000a09ff7210 */ /* 0x000fe20007f1e0ff */
[----:B------:R-:W-:-:S04]  /*0bd0*/  IMAD.MOV.U32 R12, RZ, RZ, R11 ;  /* 0x000000ffff0c7224 */ /* 0x000fc800078e000b */
[----:B------:R-:W-:-:S08]  /*0be0*/  IMAD.WIDE.U32.X R8, R15, R25, R12, P0 ;  /* 0x000000190f087225 */ /* 0x000fd000000e040c */
.L_x_10:
[----:B------:R-:W0:Y:S01]  /*0bf0*/  LDC.64 R24, c[0x0][0x640] ;  /* 0x00019000ff187b82 */ /* 0x000e220000000a00 */
[-CC-:B------:R-:W-:Y:S01]  /*0c00*/  SHF.R.U64 R28, R8, R0.reuse, R9.reuse ;  /* 0x00000000081c7219 */ /* 0x180fe20000001209 */
[----:B------:R-:W-:Y:S01]  /*0c10*/  IMAD R30, R7, R21, R4 ;  /* 0x00000015071e7224 */ /* 0x000fe200078e0204 */
[----:B------:R-:W-:Y:S01]  /*0c20*/  SHF.R.U32.HI R0, RZ, R0, R9 ;  /* 0x00000000ff007219 */ /* 0x000fe20000011609 */
[----:B------:R-:W-:Y:S01]  /*0c30*/  IMAD.MOV.U32 R21, RZ, RZ, 0x1 ;  /* 0x00000001ff157424 */ /* 0x000fe200078e00ff */
[----:B------:R-:W-:-:S03]  /*0c40*/  IADD3 R5, P0, RZ, -R28, RZ ;  /* 0x8000001cff057210 */ /* 0x000fc60007f1e0ff */
[----:B------:R-:W1:Y:S02]  /*0c50*/  LDC R6, c[0x0][0x618] ;  /* 0x00018600ff067b82 */ /* 0x000e640000000800 */
[----:B------:R-:W-:-:S04]  /*0c60*/  IMAD.X R9, RZ, RZ, ~R0, P0 ;  /* 0x000000ffff097224 */ /* 0x000fc800000e0e00 */
[-C--:B------:R-:W-:Y:S02]  /*0c70*/  IMAD R0, R9, R26.reuse, RZ ;  /* 0x0000001a09007224 */ /* 0x080fe400078e02ff */
[----:B------:R-:W2:Y:S01]  /*0c80*/  LDC R11, c[0x0][0x608] ;  /* 0x00018200ff0b7b82 */ /* 0x000ea20000000800 */
[----:B------:R-:W-:-:S04]  /*0c90*/  IMAD.WIDE.U32 R8, R5, R26, R16 ;  /* 0x0000001a05087225 */ /* 0x000fc800078e0010 */
[----:B------:R-:W-:-:S03]  /*0ca0*/  IMAD R5, R5, R27, R0 ;  /* 0x0000001b05057224 */ /* 0x000fc600078e0200 */
[----:B------:R-:W3:Y:S01]  /*0cb0*/  LDC R12, c[0x0][0x658] ;  /* 0x00019600ff0c7b82 */ /* 0x000ee20000000800 */
[----:B0-----:R-:W-:Y:S01]  /*0cc0*/  ISETP.NE.U32.AND P0, PT, R24, RZ, PT ;  /* 0x000000ff1800720c */ /* 0x001fe20003f05070 */
[----:B------:R-:W-:Y:S02]  /*0cd0*/  IMAD.IADD R5, R9, 0x1, R5 ;  /* 0x0000000109057824 */ /* 0x000fe400078e0205 */
[----:B------:R-:W-:Y:S01]  /*0ce0*/  IMAD.MOV.U32 R9, RZ, RZ, -0x1 ;  /* 0xffffffffff097424 */ /* 0x000fe200078e00ff */
[----:B------:R-:W-:-:S03]  /*0cf0*/  ISETP.NE.AND.EX P0, PT, R25, RZ, PT, P0 ;  /* 0x000000ff1900720c */ /* 0x000fc60003f05300 */
[----:B------:R-:W0:Y:S01]  /*0d00*/  LDC R15, c[0x0][0x600] ;  /* 0x00018000ff0f7b82 */ /* 0x000e220000000800 */
[-CC-:B-1----:R-:W-:Y:S02]  /*0d10*/  SHF.R.U64 R13, R8, R6.reuse, R5.reuse ;  /* 0x00000006080d7219 */ /* 0x182fe40000001205 */
[----:B------:R-:W-:-:S05]  /*0d20*/  SHF.R.U32.HI R0, RZ, R6, R5 ;  /* 0x00000006ff007219 */ /* 0x000fca0000011605 */
[----:B------:R-:W1:Y:S01]  /*0d30*/  LDC R14, c[0x0][0x648] ;  /* 0x00019200ff0e7b82 */ /* 0x000e620000000800 */
[-CC-:B--2---:R-:W-:Y:S02]  /*0d40*/  SHF.R.U64 R27, R13, R11.reuse, R0.reuse ;  /* 0x0000000b0d1b7219 */ /* 0x184fe40000001200 */
[----:B------:R-:W-:-:S05]  /*0d50*/  SHF.R.U32.HI R5, RZ, R11, R0 ;  /* 0x0000000bff057219 */ /* 0x000fca0000011600 */
[----:B------:R-:W2:Y:S01]  /*0d60*/  LDC R20, c[0x0][0x638] ;  /* 0x00018e00ff147b82 */ /* 0x000ea20000000800 */
[-CC-:B---3--:R-:W-:Y:S02]  /*0d70*/  SHF.R.U64 R26, R27, R12.reuse, R5.reuse ;  /* 0x0000000c1b1a7219 */ /* 0x188fe40000001205 */
[-C--:B------:R-:W-:Y:S02]  /*0d80*/  SHF.L.U32 R0, R9, R12.reuse, RZ ;  /* 0x0000000c09007219 */ /* 0x080fe400000006ff */
[----:B------:R-:W-:Y:S01]  /*0d90*/  SHF.R.U32.HI R5, RZ, R12, R5 ;  /* 0x0000000cff057219 */ /* 0x000fe20000011605 */
[----:B------:R-:W-:Y:S01]  /*0da0*/  IMAD.MOV.U32 R4, RZ, RZ, R26 ;  /* 0x000000ffff047224 */ /* 0x000fe200078e001a */
[----:B------:R-:W-:Y:S01]  /*0db0*/  LOP3.LUT R10, RZ, R0, RZ, 0x33, !PT ;  /* 0x00000000ff0a7212 */ /* 0x000fe200078e33ff */
[----:B------:R-:W3:Y:S01]  /*0dc0*/  LDC R23, c[0x0][0x610] ;  /* 0x00018400ff177b82 */ /* 0x000ee20000000800 */
[----:B------:R-:W-:Y:S05]  /*0dd0*/  @!P0 BRA `(.L_x_11) ;  /* 0x0000000000288947 */ /* 0x000fea0003800000 */
[----:B------:R-:W4:Y:S02]  /*0de0*/  LDC R9, c[0x0][0x64c] ;  /* 0x00019300ff097b82 */ /* 0x000f240000000800 */
[----:B----4-:R-:W-:-:S05]  /*0df0*/  IADD3 R9, P0, R26, R9, RZ ;  /* 0x000000091a097210 */ /* 0x010fca0007f1e0ff */
[----:B------:R-:W-:-:S04]  /*0e00*/  IMAD.X R11, RZ, RZ, R5, P0 ;  /* 0x000000ffff0b7224 */ /* 0x000fc800000e0605 */
[----:B------:R-:W-:-:S04]  /*0e10*/  IMAD.WIDE.U32 R4, R11, R24, RZ ;  /* 0x000000180b047225 */ /* 0x000fc800078e00ff */
[----:B------:R-:W-:-:S04]  /*0e20*/  IMAD.WIDE.U32 R6, P0, R9, R25, R4 ;  /* 0x0000001909067225 */ /* 0x000fc80007800004 */
[----:B------:R-:W-:-:S04]  /*0e30*/  IMAD.WIDE.U32 R4, R9, R24, RZ ;  /* 0x0000001809047225 */ /* 0x000fc800078e00ff */
[----:B------:R-:W-:Y:S01]  /*0e40*/  IMAD.X R9, RZ, RZ, RZ, P0 ;  /* 0x000000ffff097224 */ /* 0x000fe200000e06ff */
[----:B------:R-:W-:Y:S01]  /*0e50*/  IADD3 RZ, P0, R5, R6, RZ ;  /* 0x0000000605ff7210 */ /* 0x000fe20007f1e0ff */
[----:B------:R-:W-:-:S04]  /*0e60*/  IMAD.MOV.U32 R8, RZ, RZ, R7 ;  /* 0x000000ffff087224 */ /* 0x000fc800078e0007 */
[----:B------:R-:W-:-:S08]  /*0e70*/  IMAD.WIDE.U32.X R4, R11, R25, R8, P0 ;  /* 0x000000190b047225 */ /* 0x000fd000000e0408 */
.L_x_11:
[----:B-1----:R-:W-:Y:S01]  /*0e80*/  SHF.R.U64 R4, R4, R14, R5 ;  /* 0x0000000e04047219 */ /* 0x002fe20000001205 */
[----:B0-----:R-:W-:Y:S01]  /*0e90*/  VIADD R6, R15, 0xffffffff ;  /* 0xffffffff0f067836 */ /* 0x001fe20000000000 */
[----:B------:R-:W-:Y:S02]  /*0ea0*/  SHF.L.U32 R0, R21, R12, RZ ;  /* 0x0000000c15007219 */ /* 0x000fe400000006ff */
[----:B------:R-:W-:Y:S02]  /*0eb0*/  LOP3.LUT R5, R27, R10, RZ, 0xc0, !PT ;  /* 0x0000000a1b057212 */ /* 0x000fe400078ec0ff */
[----:B------:R-:W-:Y:S02]  /*0ec0*/  IADD3 R7, -R4, RZ, RZ ;  /* 0x000000ff04077210 */ /* 0x000fe40007ffe1ff */
[----:B------:R-:W-:Y:S01]  /*0ed0*/  SEL R3, R3, R30, !P1 ;  /* 0x0000001e03037207 */ /* 0x000fe20004800000 */
[----:B------:R-:W-:Y:S01]  /*0ee0*/  IMAD R4, R0, R4, R5 ;  /* 0x0000000400047224 */ /* 0x000fe200078e0205 */
[----:B------:R-:W-:Y:S01]  /*0ef0*/  LOP3.LUT R6, R13, R6, RZ, 0xc0, !PT ;  /* 0x000000060d067212 */ /* 0x000fe200078ec0ff */
[----:B--2---:R-:W-:-:S02]  /*0f00*/  IMAD R0, R7, R20, R26 ;  /* 0x0000001407007224 */ /* 0x004fc400078e021a */
[----:B---3--:R-:W-:Y:S02]  /*0f10*/  IMAD R3, R4, R23, R3 ;  /* 0x0000001704037224 */ /* 0x008fe400078e0203 */
[----:B------:R-:W-:Y:S02]  /*0f20*/  IMAD.MOV.U32 R5, RZ, RZ, 0x1 ;  /* 0x00000001ff057424 */ /* 0x000fe400078e00ff */
[----:B------:R-:W-:Y:S02]  /*0f30*/  IMAD R4, R0, R15, R6 ;  /* 0x0000000f00047224 */ /* 0x000fe400078e0206 */
[----:B------:R-:W-:Y:S01]  /*0f40*/  IMAD.MOV.U32 R23, RZ, RZ, R28 ;  /* 0x000000ffff177224 */ /* 0x000fe200078e001c */
[----:B------:R-:W-:Y:S02]  /*0f50*/  PRMT R0, R5, 0x7610, R0 ;  /* 0x0000761005007816 */ /* 0x000fe40000000000 */
[----:B------:R-:W-:Y:S02]  /*0f60*/  SEL R154, R4, R3, !P1 ;  /* 0x00000003049a7207 */ /* 0x000fe40004800000 */
[----:B------:R-:W-:-:S07]  /*0f70*/  SEL R153, R3, R4, !P1 ;  /* 0x0000000403997207 */ /* 0x000fce0004800000 */
.L_x_9:
[----:B------:R-:W-:-:S08]  /*0f80*/  NOP ;  /* 0x0000000000007918 */ /* 0x000fd00000000000 */
[----:B------:R-:W0:Y:S02]  /*0f90*/  USETMAXREG.TRY_ALLOC.CTAPOOL UP0, 0xe8 ;  /* 0x000000e8000079c8 */ /* 0x000e240008000600 */
[----:B0-----:R-:W-:-:S13]  /*0fa0*/  PLOP3.LUT P0, PT, PT, PT, UP0, 0x80, 0x0 ;  /* 0x000000000000781c */ /* 0x001fda0003f0f008 */
[----:B------:R-:W-:Y:S05]  /*0fb0*/  @!P0 BRA `(.L_x_9) ;  /* 0xfffffffc00f08947 */ /* 0x000fea000383ffff */
[----:B------:R-:W-:Y:S01]  /*0fc0*/  ULDC.64 UR4, c[0x0][0x598] ;  /* 0x0001660000047ab9 */ /* 0x000fe20000000a00 */
[----:B------:R-:W-:Y:S01]  /*0fd0*/  ULDC.64 UR36, c[0x0][0x208] ;  /* 0x0000820000247ab9 */ /* 0x000fe20000000a00 */
[----:B------:R-:W-:-:S04]  /*0fe0*/  ISETP.NE.U32.AND P0, PT, RZ, UR4, PT ;  /* 0x00000004ff007c0c */ /* 0x000fc8000bf05070 */
[----:B------:R-:W-:-:S13]  /*0ff0*/  ISETP.NE.AND.EX P0, PT, RZ, UR5, PT, P0 ;  /* 0x00000005ff007c0c */ /* 0x000fda000bf05300 */
[----:B------:R-:W-:Y:S05]  /*1000*/  @!P0 BRA `(.L_x_12) ;  /* 0x00000000001c8947 */ /* 0x000fea0003800000 */
[----:B------:R-:W0:Y:S02]  /*1010*/  LDC.64 R4, c[0x0][0x598] ;  /* 0x00016600ff047b82 */ /* 0x000e240000000a00 */
[----:B0-----:R-:W2:Y:S02]  /*1020*/  LDG.E.64 R4, desc[UR36][R4.64] ;  /* 0x0000002404047981 */ /* 0x001ea4000c1e1b00 */
[----:B--2---:R-:W-:-:S04]  /*1030*/  ISETP.NE.U32.AND P0, PT, R4, RZ, PT ;  /* 0x000000ff0400720c */ /* 0x004fc80003f05070 */
[----:B------:R-:W-:-:S13]  /*1040*/  ISETP.NE.AND.EX P0, PT, R5, RZ, PT, P0 ;  /* 0x000000ff0500720c */ /* 0x000fda0003f05300 */
[----:B------:R-:W-:Y:S05]  /*1050*/  @!P0 BRA `(.L_x_12) ;  /* 0x0000000000088947 */ /* 0x000fea0003800000 */
[----:B------:R0:W5:Y:S01]  /*1060*/  LD.E R155, desc[UR36][R4.64] ;  /* 0x00000024049b7980 */ /* 0x000162000c101900 */
[----:B------:R-:W-:Y:S05]  /*1070*/  BRA `(.L_x_13) ;  /* 0x0000000000247947 */ /* 0x000fea0003800000 */
.L_x_12:
[----:B------:R-:W-:Y:S02]  /*1080*/  ULDC.64 UR4, c[0x0][0x588] ;  /* 0x0001620000047ab9 */ /* 0x000fe40000000a00 */
[----:B------:R-:W-:-:S04]  /*1090*/  ISETP.NE.U32.AND P0, PT, RZ, UR4, PT ;  /* 0x00000004ff007c0c */ /* 0x000fc8000bf05070 */
[----:B------:R-:W-:-:S13]  /*10a0*/  ISETP.NE.AND.EX P0, PT, RZ, UR5, PT, P0 ;  /* 0x00000005ff007c0c */ /* 0x000fda000bf05300 */
[----:B------:R-:W-:Y:S05]  /*10b0*/  @!P0 BRA `(.L_x_14) ;  /* 0x00000000000c8947 */ /* 0x000fea0003800000 */
[----:B------:R-:W0:Y:S02]  /*10c0*/  LDC.64 R4, c[0x0][0x588] ;  /* 0x00016200ff047b82 */ /* 0x000e240000000a00 */
[----:B0-----:R1:W5:Y:S01]  /*10d0*/  LDG.E R155, desc[UR36][R4.64] ;  /* 0x00000024049b7981 */ /* 0x001362000c1e1900 */
[----:B------:R-:W-:Y:S05]  /*10e0*/  BRA `(.L_x_13) ;  /* 0x0000000000087947 */ /* 0x000fea0003800000 */
.L_x_14:
[----:B------:R-:W-:Y:S02]  /*10f0*/  ULDC UR4, c[0x0][0x580] ;  /* 0x0001600000047ab9 */ /* 0x000fe40000000800 */
[----:B------:R-:W-:-:S07]  /*1100*/  IMAD.U32 R155, RZ, RZ, UR4 ;  /* 0x00000004ff9b7e24 */ /* 0x000fce000f8e00ff */
.L_x_13:
[----:B------:R-:W-:Y:S02]  /*1110*/  ULDC.64 UR4, c[0x0][0x5a0] ;  /* 0x0001680000047ab9 */ /* 0x000fe40000000a00 */
[----:B------:R-:W-:-:S04]  /*1120*/  ISETP.NE.U32.AND P0, PT, RZ, UR4, PT ;  /* 0x00000004ff007c0c */ /* 0x000fc8000bf05070 */
[----:B------:R-:W-:-:S13]  /*1130*/  ISETP.NE.AND.EX P0, PT, RZ, UR5, PT, P0 ;  /* 0x00000005ff007c0c */ /* 0x000fda000bf05300 */
[----:B------:R-:W-:Y:S05]  /*1140*/  @!P0 BRA `(.L_x_15) ;  /* 0x00000000001c8947 */ /* 0x000fea0003800000 */
[----:B01----:R-:W0:Y:S02]  /*1150*/  LDC.64 R4, c[0x0][0x5a0] ;  /* 0x00016800ff047b82 */ /* 0x003e240000000a00 */
[----:B0-----:R-:W2:Y:S02]  /*1160*/  LDG.E.64 R4, desc[UR36][R4.64] ;  /* 0x0000002404047981 */ /* 0x001ea4000c1e1b00 */
[----:B--2---:R-:W-:-:S04]  /*1170*/  ISETP.NE.U32.AND P0, PT, R4, RZ, PT ;  /* 0x000000ff0400720c */ /* 0x004fc80003f05070 */
[----:B------:R-:W-:-:S13]  /*1180*/  ISETP.NE.AND.EX P0, PT, R5, RZ, PT, P0 ;  /* 0x000000ff0500720c */ /* 0x000fda0003f05300 */
[----:B------:R-:W-:Y:S05]  /*1190*/  @!P0 BRA `(.L_x_15) ;  /* 0x0000000000088947 */ /* 0x000fea0003800000 */
[----:B------:R0:W5:Y:S01]  /*11a0*/  LD.E R156, desc[UR36][R4.64] ;  /* 0x00000024049c7980 */ /* 0x000162000c101900 */
[----:B------:R-:W-:Y:S05]  /*11b0*/  BRA `(.L_x_16) ;  /* 0x0000000000247947 */ /* 0x000fea0003800000 */
.L_x_15:
[----:B------:R-:W-:Y:S02]  /*11c0*/  ULDC.64 UR4, c[0x0][0x590] ;  /* 0x0001640000047ab9 */ /* 0x000fe40000000a00 */
[----:B------:R-:W-:-:S04]  /*11d0*/  ISETP.NE.U32.AND P0, PT, RZ, UR4, PT ;  /* 0x00000004ff007c0c */ /* 0x000fc8000bf05070 */
[----:B------:R-:W-:-:S13]  /*11e0*/  ISETP.NE.AND.EX P0, PT, RZ, UR5, PT, P0 ;  /* 0x00000005ff007c0c */ /* 0x000fda000bf05300 */
[----:B------:R-:W-:Y:S05]  /*11f0*/  @!P0 BRA `(.L_x_17) ;  /* 0x00000000000c8947 */ /* 0x000fea0003800000 */
[----:B------:R-:W2:Y:S02]  /*1200*/  LDC.64 R156, c[0x0][0x590] ;  /* 0x00016400ff9c7b82 */ /* 0x000ea40000000a00 */
[----:B--2---:R2:W5:Y:S01]  /*1210*/  LDG.E R156, desc[UR36][R156.64] ;  /* 0x000000249c9c7981 */ /* 0x004562000c1e1900 */
[----:B------:R-:W-:Y:S05]  /*1220*/  BRA `(.L_x_16) ;  /* 0x0000000000087947 */ /* 0x000fea0003800000 */
.L_x_17:
[----:B------:R-:W-:Y:S02]  /*1230*/  ULDC UR4, c[0x0][0x584] ;  /* 0x0001610000047ab9 */ /* 0x000fe40000000800 */
[----:B------:R-:W-:-:S07]  /*1240*/  IMAD.U32 R156, RZ, RZ, UR4 ;  /* 0x00000004ff9c7e24 */ /* 0x000fce000f8e00ff */
.L_x_16:
[----:B------:R-:W-:-:S13]  /*1250*/  LOP3.LUT P0, RZ, R0, 0xff, RZ, 0xc0, !PT ;  /* 0x000000ff00ff7812 */ /* 0x000fda000780c0ff */
[----:B------:R-:W-:Y:S05]  /*1260*/  @!P0 EXIT ;  /* 0x000000000000894d */ /* 0x000fea0003800000 */
[----:B------:R-:W-:Y:S01]  /*1270*/  ULDC UR4, c[0x0][0x28c] ;  /* 0x0000a30000047ab9 */ /* 0x000fe20000000800 */
[----:B------:R-:W-:Y:S01]  /*1280*/  LOP3.LUT R166, R19, 0x1, RZ, 0xfc, !PT ;  /* 0x0000000113a67812 */ /* 0x000fe200078efcff */
[----:B------:R-:W-:Y:S01]  /*1290*/  UIADD3 UR4, UR4, 0x1f, URZ ;  /* 0x0000001f04047890 */ /* 0x000fe2000fffe03f */
[----:B------:R-:W-:Y:S01]  /*12a0*/  UMOV UR38, URZ ;  /* 0x0000003f00267c82 */ /* 0x000fe20008000000 */
[----:B------:R-:W-:Y:S02]  /*12b0*/  UMOV UR39, URZ ;  /* 0x0000003f00277c82 */ /* 0x000fe40008000000 */
[----:B------:R-:W-:-:S04]  /*12c0*/  USHF.R.S32.HI UR5, URZ, 0x1f, UR4 ;  /* 0x0000001f3f057899 */ /* 0x000fc80008011404 */
[----:B------:R-:W-:-:S04]  /*12d0*/  ULEA.HI UR5, UR5, UR4, URZ, 0x5 ;  /* 0x0000000405057291 */ /* 0x000fc8000f8f283f */
[----:B------:R-:W-:-:S12]  /*12e0*/  USHF.R.S32.HI UR40, URZ, 0x5, UR5 ;  /* 0x000000053f287899 */ /* 0x000fd80008011405 */
.L_x_291:
[----:B------:R-:W-:Y:S01]  /*12f0*/  LOP3.LUT R0, R18, 0x80, RZ, 0xc0, !PT ;  /* 0x0000008012007812 */ /* 0x000fe200078ec0ff */
[----:B---3--:R-:W3:Y:S01]  /*1300*/  S2UR UR7, SR_CgaCtaId ;  /* 0x00000000000779c3 */ /* 0x008ee20000008800 */
[----:B------:R-:W-:Y:S02]  /*1310*/  UMOV UR6, 0x400 ;  /* 0x0000040000067882 */ /* 0x000fe40000000000 */
[----:B------:R-:W-:-:S06]  /*1320*/  SHF.R.U32.HI R0, RZ, 0x7, R0 ;  /* 0x00000007ff007819 */ /* 0x000fcc0000011600 */
[----:B----4-:R-:W4:Y:S01]  /*1330*/  SHFL.IDX PT, R0, R0, RZ, 0x1f ;  /* 0x00001fff00007589 */ /* 0x010f2200000e0000 */
[----:B---3--:R-:W-:Y:S01]  /*1340*/  ULEA UR6, UR7, UR6, 0x18 ;  /* 0x0000000607067291 */ /* 0x008fe2000f8ec03f */
[----:B----4-:R-:W-:-:S13]  /*1350*/  R2UR UR4, R0 ;  /* 0x00000000000472ca */ /* 0x010fda00000e0000 */
[----:B------:R-:W-:-:S04]  /*1360*/  ULEA.HI UR5, UR4, UR4, URZ, 0x1 ;  /* 0x0000000404057291 */ /* 0x000fc8000f8f083f */
[----:B------:R-:W-:-:S04]  /*1370*/  ULOP3.LUT UR5, UR5, 0xffffe, URZ, 0xc0, !UPT ;  /* 0x000ffffe05057892 */ /* 0x000fc8000f8ec03f */
[----:B------:R-:W-:-:S03]  /*1380*/  UIADD3 UR5, UR4, -UR5, URZ ;  /* 0x8000000504057290 */ /* 0x000fc6000fffe03f */
[----:B------:R-:W-:Y:S01]  /*1390*/  ULDC UR4, c[0x0][0x28c] ;  /* 0x0000a30000047ab9 */ /* 0x000fe20000000800 */
[----:B------:R-:W-:Y:S01]  /*13a0*/  ULEA UR5, UR5, UR6, 0xc ;  /* 0x0000000605057291 */ /* 0x000fe2000f8e603f */
[----:B------:R-:W-:-:S03]  /*13b0*/  ISETP.LT.AND P0, PT, RZ, UR4, PT ;  /* 0x00000004ff007c0c */ /* 0x000fc6000bf01270 */
[----:B------:R-:W-:-:S04]  /*13c0*/  UIADD3 UR5, UR5, 0x180, URZ ;  /* 0x0000018005057890 */ /* 0x000fc8000fffe03f */
[----:B------:R-:W-:-:S04]  /*13d0*/  USHF.R.U32.HI UR5, URZ, 0x4, UR5 ;  /* 0x000000043f057899 */ /* 0x000fc80008011605 */
[----:B------:R-:W-:Y:S02]  /*13e0*/  ULOP3.LUT UR41, UR5, 0x3fff, URZ, 0xc0, !UPT ;  /* 0x00003fff05297892 */ /* 0x000fe4000f8ec03f */
[----:B-12---:R-:W-:Y:S10]  /*13f0*/  @P0 BRA `(.L_x_18) ;  /* 0x0000000000400947 */ /* 0x006ff40003800000 */
[----:B------:R-:W-:Y:S01]  /*1400*/  MOV R0, 0x0 ;  /* 0x0000000000007802 */ /* 0x000fe20000000f00 */
[----:B------:R-:W-:Y:S01]  /*1410*/  ULDC.64 UR4, c[0x4][0x68] ;  /* 0x01001a0000047ab9 */ /* 0x000fe20000000a00 */
[----:B------:R-:W-:Y:S01]  /*1420*/  ULDC.64 UR6, c[0x4][0x8] ;  /* 0x0100020000067ab9 */ /* 0x000fe20000000a00 */
[----:B01----:R-:W-:Y:S01]  /*1430*/  IMAD.U32 R4, RZ, RZ, UR4 ;  /* 0x00000004ff047e24 */ /* 0x003fe2000f8e00ff */
[----:B------:R0:W1:Y:S01]  /*1440*/  LDC.64 R14, c[0x4][R0] ;  /* 0x01000000000e7b82 */ /* 0x0000620000000a00 */
[----:B------:R-:W-:Y:S01]  /*1450*/  IMAD.U32 R5, RZ, RZ, UR5 ;  /* 0x00000005ff057e24 */ /* 0x000fe2000f8e00ff */
[----:B------:R-:W-:Y:S01]  /*1460*/  ULDC.64 UR4, c[0x4][0x70] ;  /* 0x01001c0000047ab9 */ /* 0x000fe20000000a00 */
[----:B------:R-:W-:Y:S01]  /*1470*/  IMAD.U32 R10, RZ, RZ, UR6 ;  /* 0x00000006ff0a7e24 */ /* 0x000fe2000f8e00ff */
[----:B------:R-:W-:Y:S01]  /*1480*/  MOV R12, 0x1 ;  /* 0x00000001000c7802 */ /* 0x000fe20000000f00 */
[----:B------:R-:W-:Y:S02]  /*1490*/  IMAD.U32 R6, RZ, RZ, UR4 ;  /* 0x00000004ff067e24 */ /* 0x000fe4000f8e00ff */
[----:B------:R-:W-:-:S02]  /*14a0*/  IMAD.U32 R7, RZ, RZ, UR5 ;  /* 0x00000005ff077e24 */ /* 0x000fc4000f8e00ff */
[----:B------:R-:W-:Y:S02]  /*14b0*/  IMAD.U32 R11, RZ, RZ, UR7 ;  /* 0x00000007ff0b7e24 */ /* 0x000fe4000f8e00ff */
[----:B------:R-:W-:Y:S02]  /*14c0*/  IMAD.MOV.U32 R8, RZ, RZ, 0x1e1 ;  /* 0x000001e1ff087424 */ /* 0x000fe400078e00ff */
[----:B0-----:R-:W-:-:S07]  /*14d0*/  IMAD.MOV.U32 R13, RZ, RZ, RZ ;  /* 0x000000ffff0d7224 */ /* 0x001fce00078e00ff */
[----:B------:R-:W-:-:S07]  /*14e0*/  LEPC R20, `(.L_x_18) ;  /* 0x000000001014794e */ /* 0x000fce0000000000 */
[----:B-12--5:R-:W-:Y:S05]  /*14f0*/  CALL.ABS.NOINC R14 ;  /* 0x000000000e007343 */ /* 0x026fea0003c00000 */
.L_x_18:
[----:B------:R-:W-:-:S13]  /*1500*/  ISETP.NE.AND P0, PT, R166, 0x3, PT ;  /* 0x00000003a600780c */ /* 0x000fda0003f05270 */
[----:B------:R-:W-:Y:S05]  /*1510*/  @!P0 BRA `(.L_x_19) ;  /* 0x0000000000048947 */ /* 0x000fea0003800000 */
[----:B------:R-:W-:Y:S01]  /*1520*/  BPT.TRAP 0x1 ;  /* 0x000000040000795c */ /* 0x000fe20000300000 */
.L_x_19:
[----:B------:R-:W3:Y:S01]  /*1530*/  S2UR UR5, SR_CgaCtaId ;  /* 0x00000000000579c3 */ /* 0x000ee20000008800 */
[----:B------:R-:W-:Y:S01]  /*1540*/  UMOV UR4, 0x400 ;  /* 0x0000040000047882 */ /* 0x000fe20000000000 */
[----:B------:R-:W-:Y:S02]  /*1550*/  IMAD.U32 R0, RZ, RZ, UR38 ;  /* 0x00000026ff007e24 */ /* 0x000fe4000f8e00ff */
[----:B------:R-:W-:-:S03]  /*1560*/  IMAD.U32 R3, RZ, RZ, UR39 ;  /* 0x00000027ff037e24 */ /* 0x000fc6000f8e00ff */
[----:B------:R-:W-:Y:S01]  /*1570*/  SHF.L.U32 R0, R0, 0x1f, RZ ;  /* 0x0000001f00007819 */ /* 0x000fe200000006ff */
[----:B---3--:R-:W-:-:S06]  /*1580*/  ULEA UR4, UR5, UR4, 0x18 ;  /* 0x0000000405047291 */ /* 0x008fcc000f8ec03f */
[----:B------:R-:W-:-:S04]  /*1590*/  IMAD.U32 R6, RZ, RZ, UR4 ;  /* 0x00000004ff067e24 */ /* 0x000fc8000f8e00ff */
[----:B------:R-:W-:-:S04]  /*15a0*/  IMAD R3, R3, 0x8, R6 ;  /* 0x0000000803037824 */ /* 0x000fc800078e0206 */
[----:B------:R3:W4:Y:S01]  /*15b0*/  SYNCS.PHASECHK.TRANS64.TRYWAIT P1, [R3+URZ], R0 ;  /* 0x00000000030075a7 */ /* 0x000722000802017f */
[----:B------:R-:W-:Y:S05]  /*15c0*/  @!P0 BRA `(.L_x_20) ;  /* 0x0000000000048947 */ /* 0x000fea0003800000 */
[----:B------:R-:W-:Y:S01]  /*15d0*/  BPT.TRAP 0x1 ;  /* 0x000000040000795c */ /* 0x000fe20000300000 */
.L_x_20:
[----:B----4-:R-:W-:Y:S05]  /*15e0*/  @P1 BRA `(.L_x_21) ;  /* 0x0000000000081947 */ /* 0x010fea0003800000 */
[----:B------:R-:W4:Y:S02]  /*15f0*/  SYNCS.PHASECHK.TRANS64.TRYWAIT P1, [R3+URZ], R0 ;  /* 0x00000000030075a7 */ /* 0x000f24000802017f */
[----:B----4-:R-:W-:Y:S05]  /*1600*/  @!P1 BRA `(.L_x_22) ;  /* 0x000000b000389947 */ /* 0x010fea0003800000 */
.L_x_21:
[----:B------:R-:W-:-:S04]  /*1610*/  UISETP.LT.AND UP0, UPT, UR40, 0x1, UPT ;  /* 0x000000012800788c */ /* 0x000fc8000bf01270 */
[----:B------:R-:W-:-:S06]  /*1620*/  USEL UR4, UR40, 0x1, UP0 ;  /* 0x0000000128047887 */ /* 0x000fcc0008000000 */
[----:B---34-:R-:W-:Y:S01]  /*1630*/  IMAD.U32 R0, RZ, RZ, UR4 ;  /* 0x00000004ff007e24 */ /* 0x018fe2000f8e00ff */
[----:B------:R-:W-:Y:S05]  /*1640*/  WARPSYNC.ALL ;  /* 0x0000000000007948 */ /* 0x000fea0003800000 */
[----:B------:R-:W-:-:S04]  /*1650*/  IADD3 R0, -R0, UR40, RZ ;  /* 0x0000002800007c10 */ /* 0x000fc8000fffe1ff */
[----:B------:R-:W-:Y:S02]  /*1660*/  ISETP.GE.AND P1, PT, R0, 0x1, PT ;  /* 0x000000010000780c */ /* 0x000fe40003f26270 */
[----:B------:R-:W-:Y:S01]  /*1670*/  R2UR UR4, R6 ;  /* 0x00000000060472ca */ /* 0x000fe200000e0000 */
[----:B------:R-:W-:Y:S01]  /*1680*/  WARPGROUP.ARRIVE ;  /* 0x00000000000079c5 */ /* 0x000fe20000000000 */
[----:B------:R-:W-:Y:S01]  /*1690*/  UMOV UR9, 0x80000020 ;  /* 0x8000002000097882 */ /* 0x000fe20000000000 */
[----:B------:R-:W-:-:S10]  /*16a0*/  UMOV UR11, 0x80000020 ;  /* 0x80000020000b7882 */ /* 0x000fd40000000000 */
[----:B------:R-:W-:-:S04]  /*16b0*/  UIADD3 UR4, UR4, 0x24180, URZ ;  /* 0x0002418004047890 */ /* 0x000fc8000fffe03f */
[----:B------:R-:W-:-:S04]  /*16c0*/  USHF.R.U32.HI UR4, URZ, 0x4, UR4 ;  /* 0x000000043f047899 */ /* 0x000fc80008011604 */
[----:B------:R-:W-:Y:S02]  /*16d0*/  ULOP3.LUT UR5, UR4, 0x3fff, URZ, 0xc0, !UPT ;  /* 0x00003fff04057892 */ /* 0x000fe4000f8ec03f */
[----:B------:R-:W-:Y:S02]  /*16e0*/  ULOP3.LUT UR4, UR41, 0x10000, URZ, 0xfc, !UPT ;  /* 0x0001000029047892 */ /* 0x000fe4000f8efc3f */
[----:B------:R-:W-:Y:S02]  /*16f0*/  ULOP3.LUT UR5, UR5, 0x10000, URZ, 0xfc, !UPT ;  /* 0x0001000005057892 */ /* 0x000fe4000f8efc3f */
[----:B------:R-:W-:Y:S02]  /*1700*/  ULEA UR6, UR39, UR4, 0xa ;  /* 0x0000000427067291 */ /* 0x000fe4000f8e503f */
[----:B------:R-:W-:-:S05]  /*1710*/  ULEA UR7, UR39, UR5, 0x9 ;  /* 0x0000000527077291 */ /* 0x000fca000f8e483f */
[----:B------:R-:W-:Y:S02]  /*1720*/  UMOV UR8, UR6 ;  /* 0x0000000600087c82 */ /* 0x000fe40008000000 */
[----:B------:R-:W-:Y:S02]  /*1730*/  UMOV UR10, UR7 ;  /* 0x00000007000a7c82 */ /* 0x000fe40008000000 */
[----:B------:R-:W-:Y:S01]  /*1740*/  HGMMA.64x128x16.F32 R88, gdesc[UR8], RZ, !UPT, gsb0 ;  /* 0x01e00000085879f0 */ /* 0x000fe2000c0008ff */
[----:B------:R-:W-:Y:S01]  /*1750*/  UIADD3 UR8, UR6, 0x200, URZ ;  /* 0x0000020006087890 */ /* 0x000fe2000fffe03f */
[----:B------:R-:W-:Y:S01]  /*1760*/  UMOV UR9, 0x80000020 ;  /* 0x8000002000097882 */ /* 0x000fe20000000000 */
[----:B------:R-:W-:Y:S02]  /*1770*/  WARPGROUP.DEPBAR.LE gsb0, 0x0 ;  /* 0x00008000000079c5 */ /* 0x000fe40000010000 */
[----:B------:R-:W-:-:S07]  /*1780*/  WARPGROUP.ARRIVE ;  /* 0x00000000000079c5 */ /* 0x000fce0000000000 */
[----:B------:R-:W-:Y:S01]  /*1790*/  HGMMA.64x128x16.F32 R24, gdesc[UR8], RZ, !UPT, gsb0 ;  /* 0x01e00000081879f0 */ /* 0x000fe2000c0008ff */
[----:B------:R-:W-:Y:S02]  /*17a0*/  UIADD3 UR8, UR6, 0x2, URZ ;  /* 0x0000000206087890 */ /* 0x000fe4000fffe03f */
[----:B------:R-:W-:Y:S01]  /*17b0*/  UIADD3 UR10, UR7, 0x2, URZ ;  /* 0x00000002070a7890 */ /* 0x000fe2000fffe03f */
[----:B------:R-:W-:Y:S01]  /*17c0*/  UMOV UR9, 0x80000020 ;  /* 0x8000002000097882 */ /* 0x000fe20000000000 */
[----:B------:R-:W-:Y:S01]  /*17d0*/  UMOV UR11, 0x80000020 ;  /* 0x80000020000b7882 */ /* 0x000fe20000000000 */
[----:B------:R-:W-:Y:S02]  /*17e0*/  WARPGROUP.DEPBAR.LE gsb0, 0x0 ;  /* 0x00008000000079c5 */ /* 0x000fe40000010000 */
[----:B------:R-:W-:-:S06]  /*17f0*/  WARPGROUP.ARRIVE ;  /* 0x00000000000079c5 */ /* 0x000fcc0000000000 */
[----:B------:R-:W-:Y:S01]  /*1800*/  HGMMA.64x128x16.F32 R88, gdesc[UR8], R88, gsb0 ;  /* 0x01e00000085879f0 */ /* 0x000fe20008000858 */
[----:B------:R-:W-:Y:S01]  /*1810*/  UIADD3 UR8, UR6, 0x202, URZ ;  /* 0x0000020206087890 */ /* 0x000fe2000fffe03f */
[----:B------:R-:W-:Y:S01]  /*1820*/  UMOV UR9, 0x80000020 ;  /* 0x8000002000097882 */ /* 0x000fe20000000000 */
[----:B------:R-:W-:Y:S02]  /*1830*/  WARPGROUP.DEPBAR.LE gsb0, 0x0 ;  /* 0x00008000000079c5 */ /* 0x000fe40000010000 */
[----:B------:R-:W-:-:S07]  /*1840*/  WARPGROUP.ARRIVE ;  /* 0x00000000000079c5 */ /* 0x000fce0000000000 */
[----:B------:R-:W-:Y:S03]  /*1850*/  HGMMA.64x128x16.F32 R24, gdesc[UR8], R24, gsb0 ;  /* 0x01e00000081879f0 */ /* 0x000fe60008000818 */
[----:B------:R-:W-:Y:S02]  /*1860*/  WARPGROUP.DEPBAR.LE gsb0, 0x0 ;  /* 0x00008000000079c5 */ /* 0x000fe40000010000 */
[----:B------:R-:W-:Y:S05]  /*1870*/  @!P1 BRA `(.L_x_23) ;  /* 0x0000000400149947 */ /* 0x000fea0003800000 */
[----:B------:R-:W-:Y:S02]  /*1880*/  UIADD3 UR6, UR39, 0x1, URZ ;  /* 0x0000000127067890 */ /* 0x000fe4000fffe03f */
[----:B------:R-:W-:Y:S02]  /*1890*/  IMAD.U32 R3, RZ, RZ, UR39 ;  /* 0x00000027ff037e24 */ /* 0x000fe4000f8e00ff */
[----:B------:R-:W-:-:S04]  /*18a0*/  UISETP.NE.AND UP0, UPT, UR6, 0x9, UPT ;  /* 0x000000090600788c */ /* 0x000fc8000bf05270 */
[----:B------:R-:W-:Y:S02]  /*18b0*/  USEL UR7, URZ, 0x1, UP0 ;  /* 0x000000013f077887 */ /* 0x000fe40008000000 */
[----:B------:R-:W-:Y:S02]  /*18c0*/  USEL UR6, UR6, URZ, UP0 ;  /* 0x0000003f06067287 */ /* 0x000fe40008000000 */
[----:B------:R-:W-:-:S06]  /*18d0*/  ULOP3.LUT UR7, UR38, UR7, URZ, 0x3c, !UPT ;  /* 0x0000000726077292 */ /* 0x000fcc000f8e3c3f */
[----:B------:R-:W-:-:S07]  /*18e0*/  IMAD.U32 R7, RZ, RZ, UR7 ;  /* 0x00000007ff077e24 */ /* 0x000fce000f8e00ff */
.L_x_30:
[----:B------:R-:W-:Y:S05]  /*18f0*/  @!P0 BRA `(.L_x_24) ;  /* 0x0000000000048947 */ /* 0x000fea0003800000 */
[----:B------:R-:W-:Y:S01]  /*1900*/  BPT.TRAP 0x1 ;  /* 0x000000040000795c */ /* 0x000fe20000300000 */
.L_x_24:
[----:B------:R-:W3:Y:S01]  /*1910*/  S2UR UR8, SR_CgaCtaId ;  /* 0x00000000000879c3 */ /* 0x000ee20000008800 */
[----:B------:R-:W-:Y:S01]  /*1920*/  UMOV UR7, 0x400 ;  /* 0x0000040000077882 */ /* 0x000fe20000000000 */
[----:B01----:R-:W-:Y:S01]  /*1930*/  IMAD.U32 R5, RZ, RZ, UR6 ;  /* 0x00000006ff057e24 */ /* 0x003fe2000f8e00ff */
[----:B------:R-:W-:Y:S01]  /*1940*/  SHF.L.U32 R4, R7, 0x1f, RZ ;  /* 0x0000001f07047819 */ /* 0x000fe200000006ff */
[----:B---3--:R-:W-:-:S06]  /*1950*/  ULEA UR7, UR8, UR7, 0x18 ;  /* 0x0000000708077291 */ /* 0x008fcc000f8ec03f */
[----:B------:R-:W-:-:S05]  /*1960*/  IMAD.U32 R6, RZ, RZ, UR7 ;  /* 0x00000007ff067e24 */ /* 0x000fca000f8e00ff */
[----:B------:R-:W-:-:S04]  /*1970*/  LEA R5, R5, R6, 0x3 ;  /* 0x0000000605057211 */ /* 0x000fc800078e18ff */
[----:B------:R0:W1:Y:S01]  /*1980*/  SYNCS.PHASECHK.TRANS64.TRYWAIT P1, [R5+URZ], R4 ;  /* 0x00000004050075a7 */ /* 0x000062000802017f */
[----:B------:R-:W-:Y:S05]  /*1990*/  @!P0 BRA `(.L_x_25) ;  /* 0x0000000000048947 */ /* 0x000fea0003800000 */
[----:B------:R-:W-:Y:S01]  /*19a0*/  BPT.TRAP 0x1 ;  /* 0x000000040000795c */ /* 0x000fe20000300000 */
.L_x_25:
[----:B-1----:R-:W-:Y:S05]  /*19b0*/  @P1 BRA `(.L_x_26) ;  /* 0x0000000000081947 */ /* 0x002fea0003800000 */
[----:B------:R-:W1:Y:S02]  /*19c0*/  SYNCS.PHASECHK.TRANS64.TRYWAIT P1, [R5+URZ], R4 ;  /* 0x00000004050075a7 */ /* 0x000e64000802017f */
[----:B-1----:R-:W-:Y:S05]  /*19d0*/  @!P1 BRA `(.L_x_27) ;  /* 0x000000ac00589947 */ /* 0x002fea0003800000 */
.L_x_26:
[----:B------:R-:W-:Y:S01]  /*19e0*/  ULEA UR7, UR6, UR4, 0xa ;  /* 0x0000000406077291 */ /* 0x000fe2000f8e503f */
[----:B------:R-:W-:Y:S01]  /*19f0*/  WARPGROUP.ARRIVE ;  /* 0x00000000000079c5 */ /* 0x000fe20000000000 */
[----:B------:R-:W-:Y:S01]  /*1a00*/  ULEA UR12, UR6, UR5, 0x9 ;  /* 0x00000005060c7291 */ /* 0x000fe2000f8e483f */
[----:B------:R-:W-:Y:S01]  /*1a10*/  UMOV UR9, 0x80000020 ;  /* 0x8000002000097882 */ /* 0x000fe20000000000 */
[----:B------:R-:W-:-:S03]  /*1a20*/  UMOV UR11, 0x80000020 ;  /* 0x80000020000b7882 */ /* 0x000fc60000000000 */
[----:B------:R-:W-:Y:S02]  /*1a30*/  UMOV UR8, UR7 ;  /* 0x0000000700087c82 */ /* 0x000fe40008000000 */
[----:B------:R-:W-:Y:S02]  /*1a40*/  UMOV UR10, UR12 ;  /* 0x0000000c000a7c82 */ /* 0x000fe40008000000 */
[----:B------:R-:W-:Y:S01]  /*1a50*/  HGMMA.64x128x16.F32 R88, gdesc[UR8], R88, gsb0 ;  /* 0x01e00000085879f0 */ /* 0x000fe20008000858 */
[----:B------:R-:W-:Y:S01]  /*1a60*/  UIADD3 UR8, UR7, 0x200, URZ ;  /* 0x0000020007087890 */ /* 0x000fe2000fffe03f */
[----:B------:R-:W-:Y:S01]  /*1a70*/  UMOV UR9, 0x80000020 ;  /* 0x8000002000097882 */ /* 0x000fe20000000000 */
[----:B------:R-:W-:Y:S02]  /*1a80*/  WARPGROUP.DEPBAR.LE gsb0, 0x0 ;  /* 0x00008000000079c5 */ /* 0x000fe40000010000 */
[----:B------:R-:W-:-:S07]  /*1a90*/  WARPGROUP.ARRIVE ;  /* 0x00000000000079c5 */ /* 0x000fce0000000000 */
[----:B------:R-:W-:Y:S01]  /*1aa0*/  HGMMA.64x128x16.F32 R24, gdesc[UR8], R24, gsb0 ;  /* 0x01e00000081879f0 */ /* 0x000fe20008000818 */
        /* <DEDUP_REMOVED lines=14> */
[----:B------:R-:W-:Y:S01]  /*1b90*/  BPT.TRAP 0x1 ;  /* 0x000000040000795c */ /* 0x000fe20000300000 */
.L_x_28:
[----:B------:R-:W-:-:S13]  /*1ba0*/  ISETP.NE.AND P1, PT, R22, RZ, PT ;  /* 0x000000ff1600720c */ /* 0x000fda0003f25270 */
[----:B01----:R-:W-:-:S04]  /*1bb0*/  @P1 IMAD R4, R3, 0x8, R6 ;  /* 0x0000000803041824 */ /* 0x003fc800078e0206 */
[----:B------:R-:W-:-:S05]  /*1bc0*/  @P1 VIADD R5, R4, 0x48 ;  /* 0x0000004804051836 */ /* 0x000fca0000000000 */
[----:B------:R-:W-:-:S04]  /*1bd0*/  @P1 PRMT R5, R152, 0x654, R5 ;  /* 0x0000065498051816 */ /* 0x000fc80000000005 */
[----:B------:R0:W-:Y:S01]  /*1be0*/  @P1 SYNCS.ARRIVE.TRANS64.RED.A1T0 RZ, [R5+URZ], RZ ;  /* 0x000000ff05ff19a7 */ /* 0x0001e2000810043f */
[----:B------:R-:W-:-:S13]  /*1bf0*/  ISETP.GT.U32.AND P1, PT, R19, 0x1, PT ;  /* 0x000000011300780c */ /* 0x000fda0003f24070 */
[----:B0-----:R-:W-:Y:S05]  /*1c00*/  @P1 BRA `(.L_x_29) ;  /* 0x0000000000041947 */ /* 0x001fea0003800000 */
[----:B------:R-:W-:Y:S01]  /*1c10*/  BPT.TRAP 0x1 ;  /* 0x000000040000795c */ /* 0x000fe20000300000 */
.L_x_29:
[----:B------:R-:W-:Y:S01]  /*1c20*/  UIADD3 UR6, UR6, 0x1, URZ ;  /* 0x0000000106067890 */ /* 0x000fe2000fffe03f */
[C---:B------:R-:W-:Y:S01]  /*1c30*/  ISETP.GT.AND P2, PT, R0.reuse, 0x1, PT ;  /* 0x000000010000780c */ /* 0x040fe20003f44270 */
[----:B------:R-:W-:Y:S02]  /*1c40*/  VIADD R3, R3, 0x1 ;  /* 0x0000000103037836 */ /* 0x000fe40000000000 */
[----:B------:R-:W-:Y:S01]  /*1c50*/  UISETP.NE.AND UP0, UPT, UR6, 0x9, UPT ;  /* 0x000000090600788c */ /* 0x000fe2000bf05270 */
[----:B------:R-:W-:Y:S02]  /*1c60*/  VIADD R0, R0, 0xffffffff ;  /* 0xffffffff00007836 */ /* 0x000fe40000000000 */
[C---:B------:R-:W-:Y:S01]  /*1c70*/  ISETP.NE.AND P1, PT, R3.reuse, 0x9, PT ;  /* 0x000000090300780c */ /* 0x040fe20003f25270 */
[----:B------:R-:W-:Y:S02]  /*1c80*/  USEL UR7, URZ, 0x1, UP0 ;  /* 0x000000013f077887 */ /* 0x000fe40008000000 */
[----:B------:R-:W-:Y:S01]  /*1c90*/  USEL UR6, UR6, URZ, UP0 ;  /* 0x0000003f06067287 */ /* 0x000fe20008000000 */
[----:B------:R-:W-:-:S03]  /*1ca0*/  SEL R3, R3, RZ, P1 ;  /* 0x000000ff03037207 */ /* 0x000fc60000800000 */
[----:B------:R-:W-:Y:S01]  /*1cb0*/  LOP3.LUT R7, R7, UR7, RZ, 0x3c, !PT ;  /* 0x0000000707077c12 */ /* 0x000fe2000f8e3cff */
[----:B------:R-:W-:Y:S07]  /*1cc0*/  @P2 BRA `(.L_x_30) ;  /* 0xfffffffc00082947 */ /* 0x000fee000383ffff */
.L_x_23:
[----:B------:R-:W3:Y:S02]  /*1cd0*/  LDC R0, c[0x0][0x28c] ;  /* 0x0000a300ff007b82 */ /* 0x000ee40000000800 */
[----:B---3--:R-:W-:-:S13]  /*1ce0*/  ISETP.GE.AND P1, PT, R0, 0x1, PT ;  /* 0x000000010000780c */ /* 0x008fda0003f26270 */
[----:B------:R-:W-:Y:S05]  /*1cf0*/  @!P1 BRA `(.L_x_31) ;  /* 0x0000000000509947 */ /* 0x000fea0003800000 */
[----:B------:R-:W-:Y:S05]  /*1d00*/  @!P0 BRA `(.L_x_32) ;  /* 0x0000000000048947 */ /* 0x000fea0003800000 */
[----:B------:R-:W-:Y:S01]  /*1d10*/  BPT.TRAP 0x1 ;  /* 0x000000040000795c */ /* 0x000fe20000300000 */
.L_x_32:
[----:B------:R-:W-:Y:S01]  /*1d20*/  ISETP.NE.AND P0, PT, R22, RZ, PT ;  /* 0x000000ff1600720c */ /* 0x000fe20003f05270 */
[----:B------:R-:W-:Y:S01]  /*1d30*/  BSSY B0, `(.L_x_33) ;  /* 0x000000e000007945 */ /* 0x000fe20003800000 */
[----:B------:R-:W-:-:S11]  /*1d40*/  ISETP.GT.U32.AND P1, PT, R19, 0x1, PT ;  /* 0x000000011300780c */ /* 0x000fd60003f24070 */
[----:B------:R-:W-:Y:S05]  /*1d50*/  @!P0 BRA `(.L_x_34) ;  /* 0x00000000002c8947 */ /* 0x000fea0003800000 */
[----:B------:R-:W-:-:S04]  /*1d60*/  UISETP.LT.AND UP0, UPT, UR40, 0x1, UPT ;  /* 0x000000012800788c */ /* 0x000fc8000bf01270 */
[----:B------:R-:W-:-:S04]  /*1d70*/  USEL UR6, UR40, 0x1, UP0 ;  /* 0x0000000128067887 */ /* 0x000fc80008000000 */
[----:B------:R-:W-:-:S04]  /*1d80*/  UIADD3 UR6, UR39, UR40, -UR6 ;  /* 0x0000002827067290 */ /* 0x000fc8000fffe806 */
[----:B------:R-:W-:-:S04]  /*1d90*/  UIMAD.WIDE.U32 UR4, UR6, 0x38e38e39, URZ ;  /* 0x38e38e39060478a5 */ /* 0x000fc8000f8e003f */
[----:B------:R-:W-:-:S04]  /*1da0*/  USHF.R.U32.HI UR4, URZ, 0x1, UR5 ;  /* 0x000000013f047899 */ /* 0x000fc80008011605 */
[----:B------:R-:W-:-:S06]  /*1db0*/  UIMAD UR6, UR4, -0x9, UR6 ;  /* 0xfffffff7040678a4 */ /* 0x000fcc000f8e0206 */
[----:B------:R-:W-:-:S04]  /*1dc0*/  IMAD.U32 R3, RZ, RZ, UR6 ;  /* 0x00000006ff037e24 */ /* 0x000fc8000f8e00ff */
[----:B------:R-:W-:-:S04]  /*1dd0*/  IMAD R0, R3, 0x8, R6 ;  /* 0x0000000803007824 */ /* 0x000fc800078e0206 */
[----:B------:R-:W-:-:S05]  /*1de0*/  VIADD R3, R0, 0x48 ;  /* 0x0000004800037836 */ /* 0x000fca0000000000 */
[----:B------:R-:W-:-:S04]  /*1df0*/  PRMT R3, R152, 0x654, R3 ;  /* 0x0000065498037816 */ /* 0x000fc80000000003 */
[----:B------:R3:W-:Y:S03]  /*1e00*/  SYNCS.ARRIVE.TRANS64.RED.A1T0 RZ, [R3+URZ], RZ ;  /* 0x000000ff03ff79a7 */ /* 0x0007e6000810043f */
.L_x_34:
[----:B------:R-:W-:Y:S05]  /*1e10*/  BSYNC B0 ;  /* 0x0000000000007941 */ /* 0x000fea0003800000 */
.L_x_33:
[----:B------:R-:W-:Y:S05]  /*1e20*/  @P1 BRA `(.L_x_31) ;  /* 0x0000000000041947 */ /* 0x000fea0003800000 */
[----:B------:R-:W-:Y:S01]  /*1e30*/  BPT.TRAP 0x1 ;  /* 0x000000040000795c */ /* 0x000fe20000300000 */
.L_x_31:
[----:B------:R-:W4:Y:S01]  /*1e40*/  LDC R6, c[0x0][0x288] ;  /* 0x0000a200ff067b82 */ /* 0x000f220000000800 */
[--C-:B------:R-:W-:Y:S01]  /*1e50*/  SHF.R.U32.HI R0, RZ, 0x2, R18.reuse ;  /* 0x00000002ff007819 */ /* 0x100fe20000011612 */
[----:B------:R-:W-:Y:S01]  /*1e60*/  IMAD.SHL.U32 R13, R154, 0x80, RZ ;  /* 0x000000809a0d7824 */ /* 0x000fe200078e00ff */
[----:B01----:R-:W-:Y:S01]  /*1e70*/  SHF.R.U32.HI R5, RZ, 0x7, R18 ;  /* 0x00000007ff057819 */ /* 0x003fe20000011612 */
[----:B------:R-:W-:Y:S01]  /*1e80*/  UIADD3 UR39, UR40, UR39, URZ ;  /* 0x0000002728277290 */ /* 0x000fe2000fffe03f */
[----:B------:R-:W-:Y:S01]  /*1e90*/  LOP3.LUT R4, R18, 0x60, RZ, 0xc0, !PT ;  /* 0x0000006012047812 */ /* 0x000fe200078ec0ff */
[----:B------:R-:W-:Y:S01]  /*1ea0*/  ULDC UR7, c[0x0][0x284] ;  /* 0x0000a10000077ab9 */ /* 0x000fe20000000800 */
[----:B---3--:R-:W-:Y:S01]  /*1eb0*/  LOP3.LUT R3, R0, 0x7, RZ, 0xc0, !PT ;  /* 0x0000000700037812 */ /* 0x008fe200078ec0ff */
[----:B------:R-:W-:Y:S01]  /*1ec0*/  UISETP.GT.U32.AND UP0, UPT, UR39, 0x8, UPT ;  /* 0x000000082700788c */ /* 0x000fe2000bf04070 */
[----:B------:R-:W-:Y:S01]  /*1ed0*/  LOP3.LUT R0, R5, 0x1, RZ, 0xc0, !PT ;  /* 0x0000000105007812 */ /* 0x000fe200078ec0ff */
[----:B------:R-:W-:Y:S01]  /*1ee0*/  UISETP.GE.U32.AND UP1, UPT, UR40, 0x9, UPT ;  /* 0x000000092800788c */ /* 0x000fe2000bf26070 */
[----:B------:R-:W-:Y:S01]  /*1ef0*/  SHF.R.U32.HI R10, RZ, 0x1, R4 ;  /* 0x00000001ff0a7819 */ /* 0x000fe20000011604 */
[----:B------:R-:W-:Y:S01]  /*1f00*/  UISETP.LT.U32.AND UP0, UPT, UR40, 0x9, UP0 ;  /* 0x000000092800788c */ /* 0x000fe20008701070 */
[----:B------:R-:W-:Y:S01]  /*1f10*/  LOP3.LUT R4, R18, 0x3, RZ, 0xc0, !PT ;  /* 0x0000000312047812 */ /* 0x000fe200078ec0ff */
[----:B------:R-:W-:Y:S01]  /*1f20*/  IMAD.SHL.U32 R8, R0, 0x40, RZ ;  /* 0x0000004000087824 */ /* 0x000fe200078e00ff */
[----:B------:R-:W-:Y:S01]  /*1f30*/  IADD3 R5, RZ, -R10, -R3 ;  /* 0x8000000aff057210 */ /* 0x000fe20007ffe803 */
[----:B------:R-:W-:Y:S01]  /*1f40*/  ULDC.64 UR8, c[0x0][0x5d0] ;  /* 0x0001740000087ab9 */ /* 0x000fe20000000a00 */
[----:B------:R-:W-:Y:S01]  /*1f50*/  SHF.R.S32.HI R21, RZ, 0x1f, R23 ;  /* 0x0000001fff157819 */ /* 0x000fe20000011417 */
[----:B------:R-:W-:Y:S01]  /*1f60*/  UIMAD.WIDE.U32 UR4, UR39, 0x38e38e39, URZ ;  /* 0x38e38e39270478a5 */ /* 0x000fe2000f8e003f */
[----:B--2---:R-:W-:Y:S01]  /*1f70*/  LOP3.LUT R157, R8, 0x40, R3, 0xe2, !PT ;  /* 0x00000040089d7812 */ /* 0x004fe200078ee203 */
[----:B------:R-:W-:Y:S01]  /*1f80*/  IMAD R3, R0, -0x40, R5 ;  /* 0xffffffc000037824 */ /* 0x000fe200078e0205 */
[C---:B------:R-:W-:Y:S01]  /*1f90*/  SHF.L.U32 R0, R153.reuse, 0x8, RZ ;  /* 0x0000000899007819 */ /* 0x040fe200000006ff */
[----:B------:R-:W-:Y:S01]  /*1fa0*/  USEL UR6, URZ, 0x1, !UP0 ;  /* 0x000000013f067887 */ /* 0x000fe2000c000000 */
[----:B------:R-:W-:Y:S01]  /*1fb0*/  IMAD.WIDE R8, R153, 0x100, RZ ;  /* 0x0000010099087825 */ /* 0x000fe200078e02ff */
[----:B----4-:R-:W-:Y:S01]  /*1fc0*/  ISETP.GE.AND P0, PT, R13, R6, PT ;  /* 0x000000060d00720c */ /* 0x010fe20003f06270 */
[----:B------:R-:W-:Y:S01]  /*1fd0*/  USHF.R.U32.HI UR4, URZ, 0x1, UR5 ;  /* 0x000000013f047899 */ /* 0x000fe20008011605 */
[----:B------:R-:W-:Y:S01]  /*1fe0*/  IADD3 R3, -R0, UR7, R3 ;  /* 0x0000000700037c10 */ /* 0x000fe2000fffe103 */
[----:B------:R-:W-:Y:S01]  /*1ff0*/  IMAD R12, R4, -0x2, R6 ;  /* 0xfffffffe040c7824 */ /* 0x000fe200078e0206 */
[----:B------:R-:W-:Y:S01]  /*2000*/  ISETP.GE.OR P0, PT, R0, UR7, P0 ;  /* 0x0000000700007c0c */ /* 0x000fe20008706670 */
[----:B------:R-:W-:Y:S01]  /*2010*/  IMAD.SHL.U32 R6, R18, 0x2, RZ ;  /* 0x0000000212067824 */ /* 0x000fe200078e00ff */
[----:B------:R-:W-:Y:S01]  /*2020*/  ULOP3.LUT UR38, UR38, UR6, URZ, 0x3c, !UPT ;  /* 0x0000000626267292 */ /* 0x000fe2000f8e3c3f */
[----:B------:R-:W-:Y:S01]  /*2030*/  IMAD R4, R21, UR8, RZ ;  /* 0x0000000815047c24 */ /* 0x000fe2000f8e02ff */
[----:B------:R-:W-:Y:S01]  /*2040*/  UIMAD UR39, UR4, -0x9, UR39 ;  /* 0xfffffff7042778a4 */ /* 0x000fe2000f8e0227 */
[----:B------:R-:W-:Y:S01]  /*2050*/  LOP3.LUT R157, R8, R157, R10, 0xfe, !PT ;  /* 0x0000009d089d7212 */ /* 0x000fe200078efe0a */
[----:B------:R-:W-:Y:S01]  /*2060*/  @UP1 ULOP3.LUT UR38, UR38, 0x1, UR4, 0x78, !UPT ;  /* 0x0000000126261892 */ /* 0x000fe2000f8e7804 */
[----:B------:R-:W-:Y:S01]  /*2070*/  LOP3.LUT R6, R13, 0x6, R6, 0xf8, !PT ;  /* 0x000000060d067812 */ /* 0x000fe200078ef806 */
[----:B------:R-:W-:-:S02]  /*2080*/  IMAD R11, R23, UR9, R4 ;  /* 0x00000009170b7c24 */ /* 0x000fc4000f8e0204 */
[----:B------:R-:W-:Y:S01]  /*2090*/  IMAD.IADD R0, R12, 0x1, -R13 ;  /* 0x000000010c007824 */ /* 0x000fe200078e0a0d */
[--C-:B------:R-:W-:Y:S01]  /*20a0*/  SHF.R.S32.HI R7, RZ, 0x1f, R6.reuse ;  /* 0x0000001fff077819 */ /* 0x100fe20000011406 */
[----:B------:R-:W-:Y:S02]  /*20b0*/  IMAD.MOV.U32 R153, RZ, RZ, -0x1 ;  /* 0xffffffffff997424 */ /* 0x000fe400078e00ff */
[----:B------:R-:W-:-:S04]  /*20c0*/  IMAD.WIDE.U32 R4, R23, UR8, R6 ;  /* 0x0000000817047c25 */ /* 0x000fc8000f8e0006 */
[----:B------:R-:W-:Y:S02]  /*20d0*/  IMAD.IADD R11, R5, 0x1, R11 ;  /* 0x00000001050b7824 */ /* 0x000fe400078e020b */
[----:B------:R-:W-:Y:S01]  /*20e0*/  IMAD.MOV.U32 R10, RZ, RZ, R4 ;  /* 0x000000ffff0a7224 */ /* 0x000fe200078e0004 */
[----:B------:R-:W-:Y:S06]  /*20f0*/  @P0 BRA `(.L_x_35) ;  /* 0x0000008400680947 */ /* 0x000fec0003800000 */
[----:B------:R-:W0:Y:S01]  /*2100*/  LDC.64 R4, c[0x0][0x5c8] ;  /* 0x00017200ff047b82 */ /* 0x000e220000000a00 */
[----:B-----5:R-:W-:Y:S01]  /*2110*/  FSETP.NEU.AND P0, PT, R156, RZ, PT ;  /* 0x000000ff9c00720b */ /* 0x020fe20003f0d000 */
[----:B------:R-:W-:Y:S01]  /*2120*/  BSSY B0, `(.L_x_35) ;  /* 0x0000857000007945 */ /* 0x000fe20003800000 */
[----:B------:R-:W-:-:S04]  /*2130*/  ISETP.GT.AND P3, PT, R3, RZ, PT ;  /* 0x000000ff0300720c */ /* 0x000fc80003f64270 */
[----:B------:R-:W-:Y:S01]  /*2140*/  ISETP.GT.AND P1, PT, R0, RZ, P3 ;  /* 0x000000ff0000720c */ /* 0x000fe20001f24270 */
[-C--:B0-----:R-:W-:Y:S02]  /*2150*/  IMAD R12, R9, R4.reuse, RZ ;  /* 0x00000004090c7224 */ /* 0x081fe400078e02ff */
[----:B------:R-:W-:-:S04]  /*2160*/  IMAD.WIDE.U32 R168, R157, R4, R10 ;  /* 0x000000049da87225 */ /* 0x000fc800078e000a */
[----:B------:R-:W-:-:S04]  /*2170*/  IMAD R11, R157, R5, R12 ;  /* 0x000000059d0b7224 */ /* 0x000fc800078e020c */
[----:B------:R-:W-:Y:S01]  /*2180*/  IMAD.IADD R167, R169, 0x1, R11 ;  /* 0x00000001a9a77824 */ /* 0x000fe200078e020b */
[----:B------:R-:W-:Y:S06]  /*2190*/  @!P0 BRA `(.L_x_36) ;  /* 0x0000006000088947 */ /* 0x000fec0003800000 */
[----:B------:R-:W0:Y:S01]  /*21a0*/  LDC.64 R12, c[0x0][0x5b8] ;  /* 0x00016e00ff0c7b82 */ /* 0x000e220000000a00 */
[----:B------:R-:W-:-:S07]  /*21b0*/  ULDC.64 UR4, c[0x0][0x5c0] ;  /* 0x0001700000047ab9 */ /* 0x000fce0000000a00 */
[----:B------:R-:W1:Y:S08]  /*21c0*/  LDC.64 R14, c[0x0][0x5b0] ;  /* 0x00016c00ff0e7b82 */ /* 0x000e700000000a00 */
[----:B------:R-:W2:Y:S01]  /*21d0*/  LDC.64 R10, c[0x0][0x5a8] ;  /* 0x00016a00ff0a7b82 */ /* 0x000ea20000000a00 */
[----:B0-----:R-:W-:-:S04]  /*21e0*/  IMAD R20, R21, R12, RZ ;  /* 0x0000000c15147224 */ /* 0x001fc800078e02ff */
[C---:B------:R-:W-:Y:S02]  /*21f0*/  IMAD R13, R23.reuse, R13, R20 ;  /* 0x0000000d170d7224 */ /* 0x040fe400078e0214 */
[----:B------:R-:W-:-:S04]  /*2200*/  IMAD.WIDE.U32 R20, R23, R12, R6 ;  /* 0x0000000c17147225 */ /* 0x000fc800078e0006 */
[-C--:B-1----:R-:W-:Y:S02]  /*2210*/  IMAD R154, R9, R14.reuse, RZ ;  /* 0x0000000e099a7224 */ /* 0x082fe400078e02ff */
[----:B------:R-:W-:Y:S02]  /*2220*/  IMAD.IADD R159, R21, 0x1, R13 ;  /* 0x00000001159f7824 */ /* 0x000fe400078e020d */
[----:B------:R-:W-:Y:S02]  /*2230*/  IMAD.MOV.U32 R158, RZ, RZ, R20 ;  /* 0x000000ffff9e7224 */ /* 0x000fe400078e0014 */
[C---:B------:R-:W-:Y:S02]  /*2240*/  IMAD R169, R157.reuse, R15, R154 ;  /* 0x0000000f9da97224 */ /* 0x040fe400078e029a */
[----:B------:R-:W-:-:S04]  /*2250*/  IMAD.WIDE.U32 R160, R157, R14, R158 ;  /* 0x0000000e9da07225 */ /* 0x000fc800078e009e */
[----:B------:R-:W-:Y:S01]  /*2260*/  IMAD.IADD R154, R161, 0x1, R169 ;  /* 0x00000001a19a7824 */ /* 0x000fe200078e02a9 */
[----:B--2---:R-:W-:-:S04]  /*2270*/  LEA R162, P0, R160, R10, 0x1 ;  /* 0x0000000aa0a27211 */ /* 0x004fc800078008ff */
[----:B------:R-:W-:-:S05]  /*2280*/  LEA.HI.X R163, R160, R11, R154, 0x1, P0 ;  /* 0x0000000ba0a37211 */ /* 0x000fca00000f0c9a */
[----:B------:R-:W2:Y:S01]  /*2290*/  @P1 LDG.E.LTC128B.U16 R154, desc[UR36][R162.64] ;  /* 0x00000024a29a1981 */ /* 0x000ea2000c1e1520 */
[----:B------:R-:W-:Y:S01]  /*22a0*/  IMAD.WIDE.U32 R164, R157, R14, R6 ;  /* 0x0000000e9da47225 */ /* 0x000fe200078e0006 */
[----:B------:R-:W-:Y:S01]  /*22b0*/  ISETP.GT.AND P2, PT, R0, 0x1, P3 ;  /* 0x000000010000780c */ /* 0x000fe20001f44270 */
[----:B------:R-:W-:Y:S01]  /*22c0*/  BSSY B1, `(.L_x_37) ;  /* 0x0000012000017945 */ /* 0x000fe20003800000 */
[----:B------:R-:W-:Y:S01]  /*22d0*/  LEA R160, P0, R168, UR4, 0x1 ;  /* 0x00000004a8a07c11 */ /* 0x000fe2000f8008ff */
[----:B------:R-:W-:Y:S02]  /*22e0*/  IMAD.IADD R165, R169, 0x1, R165 ;  /* 0x00000001a9a57824 */ /* 0x000fe400078e02a5 */
[----:B------:R-:W-:-:S04]  /*22f0*/  IMAD.WIDE.U32 R164, R23, R12, R164 ;  /* 0x0000000c17a47225 */ /* 0x000fc800078e00a4 */
[----:B--2---:R-:W-:-:S05]  /*2300*/  HADD2.F32 R161, -RZ, R154.H0_H0 ;  /* 0x2000009affa17230 */ /* 0x004fca0000004100 */
[----:B------:R-:W-:-:S04]  /*2310*/  FMUL R161, R161, R156 ;  /* 0x0000009ca1a17220 */ /* 0x000fc80000400000 */
[----:B------:R-:W-:Y:S01]  /*2320*/  FFMA R161, R88, R155, R161 ;  /* 0x0000009b58a17223 */ /* 0x000fe200000000a1 */
[----:B------:R-:W-:-:S04]  /*2330*/  IMAD.IADD R88, R13, 0x1, R165 ;  /* 0x000000010d587824 */ /* 0x000fc800078e02a5 */
[----:B------:R-:W-:Y:S02]  /*2340*/  F2FP.F16.F32.PACK_AB R163, RZ, R161 ;  /* 0x000000a1ffa3723e */ /* 0x000fe400000000ff */
[----:B------:R-:W-:Y:S02]  /*2350*/  LEA.HI.X R161, R168, UR5, R167, 0x1, P0 ;  /* 0x00000005a8a17c11 */ /* 0x000fe400080f0ca7 */
[----:B------:R-:W-:Y:S02]  /*2360*/  PRMT R165, R163, 0x7610, R165 ;  /* 0x00007610a3a57816 */ /* 0x000fe400000000a5 */
[----:B------:R-:W-:-:S03]  /*2370*/  LEA R162, P0, R164, R10, 0x1 ;  /* 0x0000000aa4a27211 */ /* 0x000fc600078008ff */
[----:B------:R0:W-:Y:S01]  /*2380*/  @P1 STG.E.U16 desc[UR36][R160.64], R165 ;  /* 0x000000a5a0001986 */ /* 0x0001e2000c101524 */
[----:B------:R-:W-:Y:S02]  /*2390*/  LEA.HI.X R163, R164, R11, R88, 0x1, P0 ;  /* 0x0000000ba4a37211 */ /* 0x000fe400000f0c58 */
[C---:B------:R-:W-:Y:S02]  /*23a0*/  SHF.L.U32 R164, R14.reuse, 0x3, RZ ;  /* 0x000000030ea47819 */ /* 0x040fe400000006ff */
[----:B0-----:R-:W-:Y:S01]  /*23b0*/  SHF.L.U64.HI R165, R14, 0x3, R15 ;  /* 0x000000030ea57819 */ /* 0x001fe2000001020f */
[----:B------:R-:W-:Y:S06]  /*23c0*/  @!P2 BRA `(.L_x_38) ;  /* 0x000000000004a947 */ /* 0x000fec0003800000 */
[----:B------:R0:W5:Y:S02]  /*23d0*/  LDG.E.LTC128B.U16 R154, desc[UR36][R162.64+0x2] ;  /* 0x00000224a29a7981 */ /* 0x000164000c1e1520 */
.L_x_38:
[----:B------:R-:W-:Y:S05]  /*23e0*/  BSYNC B1 ;  /* 0x0000000000017941 */ /* 0x000fea0003800000 */
.L_x_37:
[----:B-----5:R-:W-:Y:S01]  /*23f0*/  HADD2.F32 R167, -RZ, R154.H0_H0 ;  /* 0x2000009affa77230 */ /* 0x020fe20000004100 */
[----:B------:R-:W-:Y:S01]  /*2400*/  ISETP.GT.AND P0, PT, R3, 0x8, PT ;  /* 0x000000080300780c */ /* 0x000fe20003f04270 */
[----:B------:R-:W-:-:S04]  /*2410*/  IMAD.WIDE.U32 R172, R157, R14, R164 ;  /* 0x0000000e9dac7225 */ /* 0x000fc800078e00a4 */
[----:B------:R-:W-:Y:S01]  /*2420*/  FMUL R88, R167, R156 ;  /* 0x0000009ca7587220 */ /* 0x000fe20000400000 */
[----:B------:R-:W-:Y:S01]  /*2430*/  IMAD.IADD R171, R169, 0x1, R173 ;  /* 0x00000001a9ab7824 */ /* 0x000fe200078e02ad */
[----:B------:R-:W-:Y:S02]  /*2440*/  IADD3 R167, P4, R20, R172, RZ ;  /* 0x000000ac14a77210 */ /* 0x000fe40007f9e0ff */
[----:B------:R-:W-:Y:S01]  /*2450*/  FFMA R89, R89, R155, R88 ;  /* 0x0000009b59597223 */ /* 0x000fe20000000058 */
[----:B------:R-:W-:Y:S02]  /*2460*/  ISETP.GT.AND P1, PT, R0, RZ, P0 ;  /* 0x000000ff0000720c */ /* 0x000fe40000724270 */
[----:B------:R-:W-:Y:S01]  /*2470*/  IMAD.X R168, R171, 0x1, R159, P4 ;  /* 0x00000001aba87824 */ /* 0x000fe200020e069f */
[----:B------:R-:W-:Y:S02]  /*2480*/  LEA R88, P4, R167, R10, 0x1 ;  /* 0x0000000aa7587211 */ /* 0x000fe400078808ff */
[----:B------:R-:W-:-:S02]  /*2490*/  F2FP.F16.F32.PACK_AB R169, RZ, R89 ;  /* 0x00000059ffa9723e */ /* 0x000fc400000000ff */
[--C-:B------:R-:W-:Y:S02]  /*24a0*/  LEA.HI.X R89, R167, R11, R168.reuse, 0x1, P4 ;  /* 0x0000000ba7597211 */ /* 0x100fe400020f0ca8 */
[----:B------:R-:W-:-:S05]  /*24b0*/  PRMT R168, R169, 0x7610, R168 ;  /* 0x00007610a9a87816 */ /* 0x000fca00000000a8 */
[----:B------:R1:W-:Y:S04]  /*24c0*/  @P2 STG.E.U16 desc[UR36][R160.64+0x2], R168 ;  /* 0x000002a8a0002986 */ /* 0x0003e8000c101524 */
[----:B------:R2:W3:Y:S01]  /*24d0*/  @P1 LDG.E.LTC128B.U16 R154, desc[UR36][R88.64] ;  /* 0x00000024589a1981 */ /* 0x0004e2000c1e1520 */
[----:B------:R-:W-:Y:S01]  /*24e0*/  IMAD.SHL.U32 R167, R4, 0x10, RZ ;  /* 0x0000001004a77824 */ /* 0x000fe200078e00ff */
[----:B------:R-:W-:Y:S01]  /*24f0*/  IADD3 R172, P2, R6, R172, RZ ;  /* 0x000000ac06ac7210 */ /* 0x000fe20007f5e0ff */
[----:B------:R-:W-:Y:S03]  /*2500*/  BSSY B1, `(.L_x_39) ;  /* 0x0000011000017945 */ /* 0x000fe60003800000 */
[----:B------:R-:W-:Y:S01]  /*2510*/  IADD3 R170, P4, R167, R160, RZ ;  /* 0x000000a0a7aa7210 */ /* 0x000fe20007f9e0ff */
[----:B------:R-:W-:Y:S01]  /*2520*/  IMAD.X R173, R7, 0x1, R171, P2 ;  /* 0x0000000107ad7824 */ /* 0x000fe200010e06ab */
[----:B------:R-:W-:Y:S01]  /*2530*/  ISETP.GT.AND P2, PT, R0, 0x1, P0 ;  /* 0x000000010000780c */ /* 0x000fe20000744270 */
[----:B------:R-:W-:-:S04]  /*2540*/  IMAD.WIDE.U32 R172, R23, R12, R172 ;  /* 0x0000000c17ac7225 */ /* 0x000fc800078e00ac */
[----:B-1----:R-:W-:Y:S01]  /*2550*/  IMAD.IADD R168, R13, 0x1, R173 ;  /* 0x000000010da87824 */ /* 0x002fe200078e02ad */
[----:B--2---:R-:W-:-:S04]  /*2560*/  LEA R88, P5, R172, R10, 0x1 ;  /* 0x0000000aac587211 */ /* 0x004fc800078a08ff */
[----:B------:R-:W-:Y:S01]  /*2570*/  LEA.HI.X R89, R172, R11, R168, 0x1, P5 ;  /* 0x0000000bac597211 */ /* 0x000fe200028f0ca8 */
[----:B---3--:R-:W-:-:S05]  /*2580*/  HADD2.F32 R169, -RZ, R154.H0_H0 ;  /* 0x2000009affa97230 */ /* 0x008fca0000004100 */
[----:B------:R-:W-:-:S04]  /*2590*/  FMUL R169, R169, R156 ;  /* 0x0000009ca9a97220 */ /* 0x000fc80000400000 */
[----:B------:R-:W-:Y:S01]  /*25a0*/  FFMA R90, R90, R155, R169 ;  /* 0x0000009b5a5a7223 */ /* 0x000fe200000000a9 */
[----:B------:R-:W-:-:S04]  /*25b0*/  SHF.L.U64.HI R169, R4, 0x4, R5 ;  /* 0x0000000404a97819 */ /* 0x000fc80000010205 */
[----:B------:R-:W-:Y:S01]  /*25c0*/  F2FP.F16.F32.PACK_AB R90, RZ, R90 ;  /* 0x0000005aff5a723e */ /* 0x000fe200000000ff */
[----:B------:R-:W-:-:S05]  /*25d0*/  IMAD.X R171, R169, 0x1, R161, P4 ;  /* 0x00000001a9ab7824 */ /* 0x000fca00020e06a1 */
[----:B------:R1:W-:Y:S01]  /*25e0*/  @P1 STG.E.U16 desc[UR36][R170.64], R90 ;  /* 0x0000005aaa001986 */ /* 0x0003e2000c101524 */
[----:B------:R-:W-:Y:S05]  /*25f0*/  @!P2 BRA `(.L_x_40) ;  /* 0x000000000004a947 */ /* 0x000fea0003800000 */
[----:B------:R2:W5:Y:S02]  /*2600*/  LDG.E.LTC128B.U16 R154, desc[UR36][R88.64+0x2] ;  /* 0x00000224589a7981 */ /* 0x000564000c1e1520 */
.L_x_40:
[----:B------:R-:W-:Y:S05]  /*2610*/  BSYNC B1 ;  /* 0x0000000000017941 */ /* 0x000fea0003800000 */
.L_x_39:
[----:B-----5:R-:W-:Y:S01]  /*2620*/  HADD2.F32 R173, -RZ, R154.H0_H0 ;  /* 0x2000009affad7230 */ /* 0x020fe20000004100 */
[----:B------:R-:W-:Y:S01]  /*2630*/  ISETP.GT.AND P1, PT, R0, 0x8, P3 ;  /* 0x000000080000780c */ /* 0x000fe20001f24270 */
[----:B------:R-:W-:Y:S03]  /*2640*/  BSSY B1, `(.L_x_41) ;  /* 0x000000a000017945 */ /* 0x000fe60003800000 */
[----:B-1----:R-:W-:-:S04]  /*2650*/  FMUL R90, R173, R156 ;  /* 0x0000009cad5a7220 */ /* 0x002fc80000400000 */
[----:B------:R-:W-:Y:S01]  /*2660*/  FFMA R90, R91, R155, R90 ;  /* 0x0000009b5b5a7223 */ /* 0x000fe2000000005a */
[----:B------:R-:W-:-:S04]  /*2670*/  @P2 IMAD.MOV.U32 R91, RZ, RZ, R171 ;  /* 0x000000ffff5b2224 */ /* 0x000fc800078e00ab */
[----:B------:R-:W-:-:S04]  /*2680*/  F2FP.F16.F32.PACK_AB R90, RZ, R90 ;  /* 0x0000005aff5a723e */ /* 0x000fc800000000ff */
[----:B------:R-:W-:Y:S01]  /*2690*/  PRMT R168, R90, 0x7610, R168 ;  /* 0x000076105aa87816 */ /* 0x000fe200000000a8 */
[----:B------:R-:W-:-:S05]  /*26a0*/  @P2 IMAD.MOV.U32 R90, RZ, RZ, R170 ;  /* 0x000000ffff5a2224 */ /* 0x000fca00078e00aa */
[----:B------:R1:W-:Y:S01]  /*26b0*/  @P2 STG.E.U16 desc[UR36][R90.64+0x2], R168 ;  /* 0x000002a85a002986 */ /* 0x0003e2000c101524 */
[----:B------:R-:W-:Y:S05]  /*26c0*/  @!P1 BRA `(.L_x_42) ;  /* 0x0000000000049947 */ /* 0x000fea0003800000 */
[----:B------:R3:W5:Y:S02]  /*26d0*/  LDG.E.LTC128B.U16 R154, desc[UR36][R162.64+0x10] ;  /* 0x00001024a29a7981 */ /* 0x000764000c1e1520 */
.L_x_42:
[----:B------:R-:W-:Y:S05]  /*26e0*/  BSYNC B1 ;  /* 0x0000000000017941 */ /* 0x000fea0003800000 */
.L_x_41:
[----:B-1---5:R-:W-:Y:S01]  /*26f0*/  HADD2.F32 R91, -RZ, R154.H0_H0 ;  /* 0x2000009aff5b7230 */ /* 0x022fe20000004100 */
[----:B------:R-:W-:Y:S01]  /*2700*/  ISETP.GT.AND P2, PT, R0, 0x9, P3 ;  /* 0x000000090000780c */ /* 0x000fe20001f44270 */
[----:B------:R-:W-:Y:S01]  /*2710*/  @P1 IMAD.MOV.U32 R90, RZ, RZ, R160 ;  /* 0x000000ffff5a1224 */ /* 0x000fe200078e00a0 */
[----:B------:R-:W-:Y:S02]  /*2720*/  BSSY B1, `(.L_x_43) ;  /* 0x0000009000017945 */ /* 0x000fe40003800000 */
[----:B------:R-:W-:-:S04]  /*2730*/  FMUL R91, R91, R156 ;  /* 0x0000009c5b5b7220 */ /* 0x000fc80000400000 */
[----:B------:R-:W-:-:S05]  /*2740*/  FFMA R91, R92, R155, R91 ;  /* 0x0000009b5c5b7223 */ /* 0x000fca000000005b */
[----:B------:R-:W-:-:S04]  /*2750*/  F2FP.F16.F32.PACK_AB R91, RZ, R91 ;  /* 0x0000005bff5b723e */ /* 0x000fc800000000ff */
[----:B------:R-:W-:Y:S01]  /*2760*/  PRMT R92, R91, 0x7610, R92 ;  /* 0x000076105b5c7816 */ /* 0x000fe2000000005c */
[----:B------:R-:W-:-:S05]  /*2770*/  @P1 IMAD.MOV.U32 R91, RZ, RZ, R161 ;  /* 0x000000ffff5b1224 */ /* 0x000fca00078e00a1 */
[----:B------:R1:W-:Y:S01]  /*2780*/  @P1 STG.E.U16 desc[UR36][R90.64+0x10], R92 ;  /* 0x0000105c5a001986 */ /* 0x0003e2000c101524 */
[----:B------:R-:W-:Y:S05]  /*2790*/  @!P2 BRA `(.L_x_44) ;  /* 0x000000000004a947 */ /* 0x000fea0003800000 */
[----:B------:R4:W5:Y:S02]  /*27a0*/  LDG.E.LTC128B.U16 R154, desc[UR36][R162.64+0x12] ;  /* 0x00001224a29a7981 */ /* 0x000964000c1e1520 */
.L_x_44:
[----:B------:R-:W-:Y:S05]  /*27b0*/  BSYNC B1 ;  /* 0x0000000000017941 */ /* 0x000fea0003800000 */
.L_x_43:
[----:B-1---5:R-:W-:Y:S01]  /*27c0*/  HADD2.F32 R91, -RZ, R154.H0_H0 ;  /* 0x2000009aff5b7230 */ /* 0x022fe20000004100 */
[----:B------:R-:W-:Y:S01]  /*27d0*/  ISETP.GT.AND P1, PT, R0, 0x8, P0 ;  /* 0x000000080000780c */ /* 0x000fe20000724270 */
[----:B------:R-:W-:Y:S03]  /*27e0*/  BSSY B1, `(.L_x_45) ;  /* 0x000000a000017945 */ /* 0x000fe60003800000 */
[----:B------:R-:W-:Y:S01]  /*27f0*/  FMUL R90, R91, R156 ;  /* 0x0000009c5b5a7220 */ /* 0x000fe20000400000 */
[----:B------:R-:W-:-:S03]  /*2800*/  @P2 IMAD.MOV.U32 R91, RZ, RZ, R161 ;  /* 0x000000ffff5b2224 */ /* 0x000fc600078e00a1 */
[----:B------:R-:W-:-:S05]  /*2810*/  FFMA R90, R93, R155, R90 ;  /* 0x0000009b5d5a7223 */ /* 0x000fca000000005a */
[----:B------:R-:W-:-:S04]  /*2820*/  F2FP.F16.F32.PACK_AB R90, RZ, R90 ;  /* 0x0000005aff5a723e */ /* 0x000fc800000000ff */
[----:B------:R-:W-:Y:S02]  /*2830*/  PRMT R92, R90, 0x7610, R92 ;  /* 0x000076105a5c7816 */ /* 0x000fe4000000005c */
[----:B------:R-:W-:-:S05]  /*2840*/  @P2 MOV R90, R160 ;  /* 0x000000a0005a2202 */ /* 0x000fca0000000f00 */
[----:B------:R1:W-:Y:S01]  /*2850*/  @P2 STG.E.U16 desc[UR36][R90.64+0x12], R92 ;  /* 0x0000125c5a002986 */ /* 0x0003e2000c101524 */
[----:B------:R-:W-:Y:S05]  /*2860*/  @!P1 BRA `(.L_x_46) ;  /* 0x0000000000049947 */ /* 0x000fea0003800000 */
[----:B------:R0:W5:Y:S02]  /*2870*/  LDG.E.LTC128B.U16 R154, desc[UR36][R88.64+0x10] ;  /* 0x00001024589a7981 */ /* 0x000164000c1e1520 */
.L_x_46:
[----:B------:R-:W-:Y:S05]  /*2880*/  BSYNC B1 ;  /* 0x0000000000017941 */ /* 0x000fea0003800000 */
.L_x_45:
        /* <DEDUP_REMOVED lines=12> */
.L_x_48:
[----:B------:R-:W-:Y:S05]  /*2950*/  BSYNC B1 ;  /* 0x0000000000017941 */ /* 0x000fea0003800000 */
.L_x_47:
[----:B-1---5:R-:W-:Y:S01]  /*2960*/  HADD2.F32 R91, -RZ, R154.H0_H0 ;  /* 0x2000009aff5b7230 */ /* 0x022fe20000004100 */
[----:B------:R-:W-:Y:S01]  /*2970*/  ISETP.GT.AND P1, PT, R0, 0x10, P3 ;  /* 0x000000100000780c */ /* 0x000fe20001f24270 */
[----:B------:R-:W-:Y:S03]  /*2980*/  BSSY B1, `(.L_x_49) ;  /* 0x000000a000017945 */ /* 0x000fe60003800000 */
[----:B------:R-:W-:Y:S01]  /*2990*/  FMUL R90, R91, R156 ;  /* 0x0000009c5b5a7220 */ /* 0x000fe20000400000 */
[----:B------:R-:W-:-:S03]  /*29a0*/  @P2 IMAD.MOV.U32 R91, RZ, RZ, R171 ;  /* 0x000000ffff5b2224 */ /* 0x000fc600078e00ab */
[----:B------:R-:W-:-:S05]  /*29b0*/  FFMA R90, R95, R155, R90 ;  /* 0x0000009b5f5a7223 */ /* 0x000fca000000005a */
[----:B------:R-:W-:-:S04]  /*29c0*/  F2FP.F16.F32.PACK_AB R90, RZ, R90 ;  /* 0x0000005aff5a723e */ /* 0x000fc800000000ff */
[----:B------:R-:W-:Y:S01]  /*29d0*/  PRMT R92, R90, 0x7610, R92 ;  /* 0x000076105a5c7816 */ /* 0x000fe2000000005c */
[----:B------:R-:W-:-:S05]  /*29e0*/  @P2 IMAD.MOV.U32 R90, RZ, RZ, R170 ;  /* 0x000000ffff5a2224 */ /* 0x000fca00078e00aa */
[----:B------:R1:W-:Y:S01]  /*29f0*/  @P2 STG.E.U16 desc[UR36][R90.64+0x12], R92 ;  /* 0x0000125c5a002986 */ /* 0x0003e2000c101524 */
[----:B------:R-:W-:Y:S05]  /*2a00*/  @!P1 BRA `(.L_x_50) ;  /* 0x0000000000049947 */ /* 0x000fea0003800000 */
[----:B------:R0:W5:Y:S02]  /*2a10*/  LDG.E.LTC128B.U16 R154, desc[UR36][R162.64+0x20] ;  /* 0x00002024a29a7981 */ /* 0x000164000c1e1520 */
.L_x_50:
[----:B------:R-:W-:Y:S05]  /*2a20*/  BSYNC B1 ;  /* 0x0000000000017941 */ /* 0x000fea0003800000 */
.L_x_49:
        /* <DEDUP_REMOVED lines=12> */
.L_x_52:
[----:B------:R-:W-:Y:S05]  /*2af0*/  BSYNC B1 ;  /* 0x0000000000017941 */ /* 0x000fea0003800000 */
.L_x_51:
        /* <DEDUP_REMOVED lines=12> */
.L_x_54:
[----:B------:R-:W-:Y:S05]  /*2bc0*/  BSYNC B1 ;  /* 0x0000000000017941 */ /* 0x000fea0003800000 */
.L_x_53:
[----:B-1---5:R-:W-:Y:S01]  /*2bd0*/  HADD2.F32 R91, -RZ, R154.H0_H0 ;  /* 0x2000009aff5b7230 */ /* 0x022fe20000004100 */
[----:B------:R-:W-:Y:S01]  /*2be0*/  ISETP.GT.AND P2, PT, R0, 0x11, P0 ;  /* 0x000000110000780c */ /* 0x000fe20000744270 */
[----:B------:R-:W-:Y:S01]  /*2bf0*/  @P1 IMAD.MOV.U32 R90, RZ, RZ, R170 ;  /* 0x000000ffff5a1224 */ /* 0x000fe200078e00aa */
[----:B------:R-:W-:Y:S02]  /*2c00*/  BSSY B1, `(.L_x_55) ;  /* 0x0000009000017945 */ /* 0x000fe40003800000 */
[----:B------:R-:W-:-:S04]  /*2c10*/  FMUL R91, R91, R156 ;  /* 0x0000009c5b5b7220 */ /* 0x000fc80000400000 */
[----:B------:R-:W-:-:S05]  /*2c20*/  FFMA R91, R98, R155, R91 ;  /* 0x0000009b625b7223 */ /* 0x000fca000000005b */
[----:B------:R-:W-:-:S04]  /*2c30*/  F2FP.F16.F32.PACK_AB R91, RZ, R91 ;  /* 0x0000005bff5b723e */ /* 0x000fc800000000ff */
[----:B------:R-:W-:Y:S02]  /*2c40*/  PRMT R92, R91, 0x7610, R92 ;  /* 0x000076105b5c7816 */ /* 0x000fe4000000005c */
[----:B------:R-:W-:-:S05]  /*2c50*/  @P1 MOV R91, R171 ;  /* 0x000000ab005b1202 */ /* 0x000fca0000000f00 */
[----:B------:R1:W-:Y:S01]  /*2c60*/  @P1 STG.E.U16 desc[UR36][R90.64+0x20], R92 ;  /* 0x0000205c5a001986 */ /* 0x0003e2000c101524 */
[----:B------:R-:W-:Y:S05]  /*2c70*/  @!P2 BRA `(.L_x_56) ;  /* 0x000000000004a947 */ /* 0x000fea0003800000 */
[----:B------:R0:W5:Y:S02]  /*2c80*/  LDG.E.LTC128B.U16 R154, desc[UR36][R88.64+0x22] ;  /* 0x00002224589a7981 */ /* 0x000164000c1e1520 */
.L_x_56:
[----:B------:R-:W-:Y:S05]  /*2c90*/  BSYNC B1 ;  /* 0x0000000000017941 */ /* 0x000fea0003800000 */
.L_x_55:
        /* <DEDUP_REMOVED lines=12> */
.L_x_58:
[----:B------:R-:W-:Y:S05]  /*2d60*/  BSYNC B1 ;  /* 0x0000000000017941 */ /* 0x000fea0003800000 */
.L_x_57:
        /* <DEDUP_REMOVED lines=12> */
.L_x_60:
[----:B------:R-:W-:Y:S05]  /*2e30*/  BSYNC B1 ;  /* 0x0000000000017941 */ /* 0x000fea0003800000 */
.L_x_59:
        /* <DEDUP_REMOVED lines=12> */
.L_x_62:
[----:B------:R-:W-:Y:S05]  /*2f00*/  BSYNC B1 ;  /* 0x0000000000017941 */ /* 0x000fea0003800000 */
.L_x_61:
        /* <DEDUP_REMOVED lines=12> */
.L_x_64:
[----:B------:R-:W-:Y:S05]  /*2fd0*/  BSYNC B1 ;  /* 0x0000000000017941 */ /* 0x000fea0003800000 */
.L_x_63:
        /* <DEDUP_REMOVED lines=12> */
.L_x_66:
[----:B------:R-:W-:Y:S05]  /*30a0*/  BSYNC B1 ;  /* 0x0000000000017941 */ /* 0x000fea0003800000 */
.L_x_65:
[----:B-1---5:R-:W-:Y:S01]  /*30b0*/  HADD2.F32 R91, -RZ, R154.H0_H0 ;  /* 0x2000009aff5b7230 */ /* 0x022fe20000004100 */
[----:B------:R-:W-:Y:S01]  /*30c0*/  @P1 MOV R90, R160 ;  /* 0x000000a0005a1202 */ /* 0x000fe20000000f00 */
[----:B------:R-:W-:Y:S01]  /*30d0*/  BSSY B1, `(.L_x_67) ;  /* 0x000000a000017945 */ /* 0x000fe20003800000 */
[----:B------:R-:W-:Y:S02]  /*30e0*/  ISETP.GT.AND P2, PT, R0, 0x21, P3 ;  /* 0x000000210000780c */ /* 0x000fe40001f44270 */
        /* <DEDUP_REMOVED lines=8> */
.L_x_68:
[----:B------:R-:W-:Y:S05]  /*3170*/  BSYNC B1 ;  /* 0x0000000000017941 */ /* 0x000fea0003800000 */
.L_x_67:
        /* <DEDUP_REMOVED lines=12> */
.L_x_70:
[----:B------:R-:W-:Y:S05]  /*3240*/  BSYNC B1 ;  /* 0x0000000000017941 */ /* 0x000fea0003800000 */
.L_x_69:
        /* <DEDUP_REMOVED lines=12> */
.L_x_72:
[----:B------:R-:W-:Y:S05]  /*3310*/  BSYNC B1 ;  /* 0x0000000000017941 */ /* 0x000fea0003800000 */
.L_x_71:
        /* <DEDUP_REMOVED lines=12> */
.L_x_74:
[----:B------:R-:W-:Y:S05]  /*33e0*/  BSYNC B1 ;  /* 0x0000000000017941 */ /* 0x000fea0003800000 */
.L_x_73:
        /* <DEDUP_REMOVED lines=12> */
.L_x_76:
[----:B------:R-:W-:Y:S05]  /*34b0*/  BSYNC B1 ;  /* 0x0000000000017941 */ /* 0x000fea0003800000 */
.L_x_75:
[----:B-1---5:R-:W-:Y:S01]  /*34c0*/  HADD2.F32 R91, -RZ, R154.H0_H0 ;  /* 0x2000009aff5b7230 */ /* 0x022fe20000004100 */
[----:B------:R-:W-:Y:S01]  /*34d0*/  ISETP.GT.AND P1, PT, R0, 0x28, P0 ;  /* 0x000000280000780c */ /* 0x000fe20000724270 */
[----:B------:R-:W-:Y:S03]  /*34e0*/  BSSY B1, `(.L_x_77) ;  /* 0x000000a000017945 */ /* 0x000fe60003800000 */
[----:B------:R-:W-:Y:S01]  /*34f0*/  FMUL R90, R91, R156 ;  /* 0x0000009c5b5a7220 */ /* 0x000fe20000400000 */
[----:B------:R-:W-:-:S03]  /*3500*/  @P2 MOV R91, R161 ;  /* 0x000000a1005b2202 */ /* 0x000fc60000000f00 */
[----:B------:R-:W-:-:S05]  /*3510*/  FFMA R90, R109, R155, R90 ;  /* 0x0000009b6d5a7223 */ /* 0x000fca000000005a */
[----:B------:R-:W-:-:S04]  /*3520*/  F2FP.F16.F32.PACK_AB R90, RZ, R90 ;  /* 0x0000005aff5a723e */ /* 0x000fc800000000ff */
[----:B------:R-:W-:Y:S01]  /*3530*/  PRMT R92, R90, 0x7610, R92 ;  /* 0x000076105a5c7816 */ /* 0x000fe2000000005c */
[----:B------:R-:W-:-:S05]  /*3540*/  @P2 IMAD.MOV.U32 R90, RZ, RZ, R160 ;  /* 0x000000ffff5a2224 */ /* 0x000fca00078e00a0 */
[----:B------:R1:W-:Y:S01]  /*3550*/  @P2 STG.E.U16 desc[UR36][R90.64+0x52], R92 ;  /* 0x0000525c5a002986 */ /* 0x0003e2000c101524 */
[----:B------:R-:W-:Y:S05]  /*3560*/  @!P1 BRA `(.L_x_78) ;  /* 0x0000000000049947 */ /* 0x000fea0003800000 */
[----:B------:R0:W5:Y:S02]  /*3570*/  LDG.E.LTC128B.U16 R154, desc[UR36][R88.64+0x50] ;  /* 0x00005024589a7981 */ /* 0x000164000c1e1520 */
.L_x_78:
[----:B------:R-:W-:Y:S05]  /*3580*/  BSYNC B1 ;  /* 0x0000000000017941 */ /* 0x000fea0003800000 */
.L_x_77:
        /* <DEDUP_REMOVED lines=12> */
.L_x_80:
[----:B------:R-:W-:Y:S05]  /*3650*/  BSYNC B1 ;  /* 0x0000000000017941 */ /* 0x000fea0003800000 */
.L_x_79:
        /* <DEDUP_REMOVED lines=12> */
.L_x_82:
[----:B------:R-:W-:Y:S05]  /*3720*/  BSYNC B1 ;  /* 0x0000000000017941 */ /* 0x000fea0003800000 */
.L_x_81:
        /* <DEDUP_REMOVED lines=12> */
.L_x_84:
[----:B------:R-:W-:Y:S05]  /*37f0*/  BSYNC B1 ;  /* 0x0000000000017941 */ /* 0x000fea0003800000 */
.L_x_83:
        /* <DEDUP_REMOVED lines=12> */
.L_x_86:
[----:B------:R-:W-:Y:S05]  /*38c0*/  BSYNC B1 ;  /* 0x0000000000017941 */ /* 0x000fea0003800000 */
.L_x_85:
        /* <DEDUP_REMOVED lines=12> */
.L_x_88:
[----:B------:R-:W-:Y:S05]  /*3990*/  BSYNC B1 ;  /* 0x0000000000017941 */ /* 0x000fea0003800000 */
.L_x_87:
        /* <DEDUP_REMOVED lines=12> */
.L_x_90:
[----:B------:R-:W-:Y:S05]  /*3a60*/  BSYNC B1 ;  /* 0x0000000000017941 */ /* 0x000fea0003800000 */
.L_x_89:
        /* <DEDUP_REMOVED lines=12> */
.L_x_92:
[----:B------:R-:W-:Y:S05]  /*3b30*/  BSYNC B1 ;  /* 0x0000000000017941 */ /* 0x000fea0003800000 */
.L_x_91:
        /* <DEDUP_REMOVED lines=12> */
.L_x_94:
[----:B------:R-:W-:Y:S05]  /*3c00*/  BSYNC B1 ;  /* 0x0000000000017941 */ /* 0x000fea0003800000 */
.L_x_93:
        /* <DEDUP_REMOVED lines=12> */
.L_x_96:
[----:B------:R-:W-:Y:S05]  /*3cd0*/  BSYNC B1 ;  /* 0x0000000000017941 */ /* 0x000fea0003800000 */
.L_x_95:
        /* <DEDUP_REMOVED lines=12> */
.L_x_98:
[----:B------:R-:W-:Y:S05]  /*3da0*/  BSYNC B1 ;  /* 0x0000000000017941 */ /* 0x000fea0003800000 */
.L_x_97:
        /* <DEDUP_REMOVED lines=12> */
.L_x_100:
[----:B------:R-:W-:Y:S05]  /*3e70*/  BSYNC B1 ;  /* 0x0000000000017941 */ /* 0x000fea0003800000 */
.L_x_99:
        /* <DEDUP_REMOVED lines=12> */
.L_x_102:
[----:B------:R-:W-:Y:S05]  /*3f40*/  BSYNC B1 ;  /* 0x0000000000017941 */ /* 0x000fea0003800000 */
.L_x_101:
        /* <DEDUP_REMOVED lines=12> */
.L_x_104:
[----:B------:R-:W-:Y:S05]  /*4010*/  BSYNC B1 ;  /* 0x0000000000017941 */ /* 0x000fea0003800000 */
.L_x_103:
        /* <DEDUP_REMOVED lines=12> */
.L_x_106:
[----:B------:R-:W-:Y:S05]  /*40e0*/  BSYNC B1 ;  /* 0x0000000000017941 */ /* 0x000fea0003800000 */
.L_x_105:
        /* <DEDUP_REMOVED lines=12> */
.L_x_108:
[----:B------:R-:W-:Y:S05]  /*41b0*/  BSYNC B1 ;  /* 0x0000000000017941 */ /* 0x000fea0003800000 */
.L_x_107:
        /* <DEDUP_REMOVED lines=12> */
.L_x_110:
[----:B------:R-:W-:Y:S05]  /*4280*/  BSYNC B1 ;  /* 0x0000000000017941 */ /* 0x000fea0003800000 */
.L_x_109:
        /* <DEDUP_REMOVED lines=12> */
.L_x_112:
[----:B------:R-:W-:Y:S05]  /*4350*/  BSYNC B1 ;  /* 0x0000000000017941 */ /* 0x000fea0003800000 */
.L_x_111:
        /* <DEDUP_REMOVED lines=12> */
.L_x_114:
[----:B------:R-:W-:Y:S05]  /*4420*/  BSYNC B1 ;  /* 0x0000000000017941 */ /* 0x000fea0003800000 */
.L_x_113:
        /* <DEDUP_REMOVED lines=12> */
.L_x_116:
[----:B------:R-:W-:Y:S05]  /*44f0*/  BSYNC B1 ;  /* 0x0000000000017941 */ /* 0x000fea0003800000 */
.L_x_115:
        /* <DEDUP_REMOVED lines=12> */
.L_x_118:
[----:B------:R-:W-:Y:S05]  /*45c0*/  BSYNC B1 ;  /* 0x0000000000017941 */ /* 0x000fea0003800000 */
.L_x_117:
        /* <DEDUP_REMOVED lines=12> */
.L_x_120:
[----:B------:R-:W-:Y:S05]  /*4690*/  BSYNC B1 ;  /* 0x0000000000017941 */ /* 0x000fea0003800000 */
.L_x_119:
        /* <DEDUP_REMOVED lines=12> */
.L_x_122:
[----:B------:R-:W-:Y:S05]  /*4760*/  BSYNC B1 ;  /* 0x0000000000017941 */ /* 0x000fea0003800000 */
.L_x_121:
        /* <DEDUP_REMOVED lines=12> */
.L_x_124:
[----:B------:R-:W-:Y:S05]  /*4830*/  BSYNC B1 ;  /* 0x0000000000017941 */ /* 0x000fea0003800000 */
.L_x_123:
        /* <DEDUP_REMOVED lines=12> */
.L_x_126:
[----:B------:R-:W-:Y:S05]  /*4900*/  BSYNC B1 ;  /* 0x0000000000017941 */ /* 0x000fea0003800000 */
.L_x_125:
        /* <DEDUP_REMOVED lines=12> */
.L_x_128:
[----:B------:R-:W-:Y:S05]  /*49d0*/  BSYNC B1 ;  /* 0x0000000000017941 */ /* 0x000fea0003800000 */
.L_x_127:
        /* <DEDUP_REMOVED lines=12> */
.L_x_130:
[----:B------:R-:W-:Y:S05]  /*4aa0*/  BSYNC B1 ;  /* 0x0000000000017941 */ /* 0x000fea0003800000 */
.L_x_129:
        /* <DEDUP_REMOVED lines=12> */
.L_x_132:
[----:B------:R-:W-:Y:S05]  /*4b70*/  BSYNC B1 ;  /* 0x0000000000017941 */ /* 0x000fea0003800000 */
.L_x_131:
        /* <DEDUP_REMOVED lines=12> */
.L_x_134:
[----:B------:R-:W-:Y:S05]  /*4c40*/  BSYNC B1 ;  /* 0x0000000000017941 */ /* 0x000fea0003800000 */
.L_x_133:
        /* <DEDUP_REMOVED lines=12> */
.L_x_136:
[----:B------:R-:W-:Y:S05]  /*4d10*/  BSYNC B1 ;  /* 0x0000000000017941 */ /* 0x000fea0003800000 */
.L_x_135:
        /* <DEDUP_REMOVED lines=12> */
.L_x_138:
[----:B------:R-:W-:Y:S05]  /*4de0*/  BSYNC B1 ;  /* 0x0000000000017941 */ /* 0x000fea0003800000 */
.L_x_137:
        /* <DEDUP_REMOVED lines=12> */
.L_x_140:
[----:B------:R-:W-:Y:S05]  /*4eb0*/  BSYNC B1 ;  /* 0x0000000000017941 */ /* 0x000fea0003800000 */
.L_x_139:
        /* <DEDUP_REMOVED lines=12> */
.L_x_142:
[----:B------:R-:W-:Y:S05]  /*4f80*/  BSYNC B1 ;  /* 0x0000000000017941 */ /* 0x000fea0003800000 */
.L_x_141:
        /* <DEDUP_REMOVED lines=12> */
.L_x_144:
[----:B------:R-:W-:Y:S05]  /*5050*/  BSYNC B1 ;  /* 0x0000000000017941 */ /* 0x000fea0003800000 */
.L_x_143:
        /* <DEDUP_REMOVED lines=12> */
.L_x_146:
[----:B------:R-:W-:Y:S05]  /*5120*/  BSYNC B1 ;  /* 0x0000000000017941 */ /* 0x000fea0003800000 */
.L_x_145:
        /* <DEDUP_REMOVED lines=12> */
.L_x_148:
[----:B------:R-:W-:Y:S05]  /*51f0*/  BSYNC B1 ;  /* 0x0000000000017941 */ /* 0x000fea0003800000 */
.L_x_147:
        /* <DEDUP_REMOVED lines=12> */
.L_x_150:
[----:B------:R-:W-:Y:S05]  /*52c0*/  BSYNC B1 ;  /* 0x0000000000017941 */ /* 0x000fea0003800000 */
.L_x_149:
        /* <DEDUP_REMOVED lines=12> */
.L_x_152:
[----:B------:R-:W-:Y:S05]  /*5390*/  BSYNC B1 ;  /* 0x0000000000017941 */ /* 0x000fea0003800000 */
.L_x_151:
        /* <DEDUP_REMOVED lines=12> */
.L_x_154:
[----:B------:R-:W-:Y:S05]  /*5460*/  BSYNC B1 ;  /* 0x0000000000017941 */ /* 0x000fea0003800000 */
.L_x_153:
        /* <DEDUP_REMOVED lines=12> */
.L_x_156:
[----:B------:R-:W-:Y:S05]  /*5530*/  BSYNC B1 ;  /* 0x0000000000017941 */ /* 0x000fea0003800000 */
.L_x_155:
        /* <DEDUP_REMOVED lines=12> */
.L_x_158:
[----:B------:R-:W-:Y:S05]  /*5600*/  BSYNC B1 ;  /* 0x0000000000017941 */ /* 0x000fea0003800000 */
.L_x_157:
[----:B-1---5:R-:W-:Y:S01]  /*5610*/  HADD2.F32 R91, -RZ, R154.H0_H0 ;  /* 0x2000009aff5b7230 */ /* 0x022fe20000004100 */
[----:B------:R-:W-:Y:S01]  /*5620*/  ISETP.GT.AND P1, PT, R0, 0x79, P0 ;  /* 0x000000790000780c */ /* 0x000fe20000724270 */
[----:B------:R-:W-:Y:S01]  /*5630*/  @P2 IMAD.MOV.U32 R8, RZ, RZ, R170 ;  /* 0x000000ffff082224 */ /* 0x000fe200078e00aa */
[----:B------:R-:W-:Y:S01]  /*5640*/  IADD3 R157, P0, R157, 0x80, RZ ;  /* 0x000000809d9d7810 */ /* 0x000fe20007f1e0ff */
[----:B------:R-:W-:Y:S01]  /*5650*/  BSSY B1, `(.L_x_159) ;  /* 0x000000a000017945 */ /* 0x000fe20003800000 */
[----:B------:R-:W-:-:S04]  /*5660*/  FMUL R91, R91, R156 ;  /* 0x0000009c5b5b7220 */ /* 0x000fc80000400000 */
[----:B------:R-:W-:-:S05]  /*5670*/  FFMA R91, R150, R155, R91 ;  /* 0x0000009b965b7223 */ /* 0x000fca000000005b */
[----:B------:R-:W-:-:S04]  /*5680*/  F2FP.F16.F32.PACK_AB R91, RZ, R91 ;  /* 0x0000005bff5b723e */ /* 0x000fc800000000ff */
[----:B------:R-:W-:Y:S01]  /*5690*/  PRMT R90, R91, 0x7610, R90 ;  /* 0x000076105b5a7816 */ /* 0x000fe2000000005a */
[----:B------:R-:W-:Y:S02]  /*56a0*/  IMAD.X R91, RZ, RZ, R9, P0 ;  /* 0x000000ffff5b7224 */ /* 0x000fe400000e0609 */
[----:B------:R-:W-:-:S05]  /*56b0*/  @P2 IMAD.MOV.U32 R9, RZ, RZ, R171 ;  /* 0x000000ffff092224 */ /* 0x000fca00078e00ab */
[----:B------:R1:W-:Y:S01]  /*56c0*/  @P2 STG.E.U16 desc[UR36][R8.64+0xf0], R90 ;  /* 0x0000f05a08002986 */ /* 0x0003e2000c101524 */
[----:B------:R-:W-:Y:S05]  /*56d0*/  @!P1 BRA `(.L_x_160) ;  /* 0x0000000000049947 */ /* 0x000fea0003800000 */
[----:B------:R0:W5:Y:S02]  /*56e0*/  LDG.E.LTC128B.U16 R154, desc[UR36][R88.64+0xf2] ;  /* 0x0000f224589a7981 */ /* 0x000164000c1e1520 */
.L_x_160:
[----:B------:R-:W-:Y:S05]  /*56f0*/  BSYNC B1 ;  /* 0x0000000000017941 */ /* 0x000fea0003800000 */
.L_x_159:
[----:B-1---5:R-:W-:Y:S01]  /*5700*/  HADD2.F32 R9, -RZ, R154.H0_H0 ;  /* 0x2000009aff097230 */ /* 0x022fe20000004100 */
[----:B------:R-:W-:Y:S01]  /*5710*/  ISETP.GT.AND P0, PT, R3, 0x80, PT ;  /* 0x000000800300780c */ /* 0x000fe20003f04270 */
[----:B------:R-:W-:-:S03]  /*5720*/  IMAD R8, R91, R14, RZ ;  /* 0x0000000e5b087224 */ /* 0x000fc600078e02ff */
[----:B0-2---:R-:W-:Y:S01]  /*5730*/  FMUL R88, R9, R156 ;  /* 0x0000009c09587220 */ /* 0x005fe20000400000 */
[C---:B------:R-:W-:Y:S01]  /*5740*/  IMAD R97, R157.reuse, R15, R8 ;  /* 0x0000000f9d617224 */ /* 0x040fe200078e0208 */
[----:B------:R-:W-:Y:S01]  /*5750*/  ISETP.GT.AND P3, PT, R0, RZ, P0 ;  /* 0x000000ff0000720c */ /* 0x000fe20000764270 */
[----:B------:R-:W-:-:S04]  /*5760*/  IMAD.WIDE.U32 R8, R157, R14, R158 ;  /* 0x0000000e9d087225 */ /* 0x000fc800078e009e */
[----:B------:R-:W-:Y:S01]  /*5770*/  FFMA R151, R151, R155, R88 ;  /* 0x0000009b97977223 */ /* 0x000fe20000000058 */
[----:B------:R-:W-:Y:S01]  /*5780*/  IMAD.IADD R9, R9, 0x1, R97 ;  /* 0x0000000109097824 */ /* 0x000fe200078e0261 */
[----:B------:R-:W-:-:S03]  /*5790*/  LEA R88, P2, R8, R10, 0x1 ;  /* 0x0000000a08587211 */ /* 0x000fc600078408ff */
[----:B------:R-:W-:Y:S02]  /*57a0*/  F2FP.F16.F32.PACK_AB R151, RZ, R151 ;  /* 0x00000097ff97723e */ /* 0x000fe400000000ff */
[----:B------:R-:W-:-:S03]  /*57b0*/  LEA.HI.X R89, R8, R11, R9, 0x1, P2 ;  /* 0x0000000b08597211 */ /* 0x000fc600010f0c09 */
[----:B------:R0:W-:Y:S04]  /*57c0*/  @P1 STG.E.U16 desc[UR36][R170.64+0xf2], R151 ;  /* 0x0000f297aa001986 */ /* 0x0001e8000c101524 */
[----:B------:R-:W2:Y:S01]  /*57d0*/  @P3 LDG.E.LTC128B.U16 R154, desc[UR36][R88.64] ;  /* 0x00000024589a3981 */ /* 0x000ea2000c1e1520 */
[----:B------:R-:W-:Y:S01]  /*57e0*/  IMAD.WIDE.U32 R8, R157, R14, R6 ;  /* 0x0000000e9d087225 */ /* 0x000fe200078e0006 */
[----:B------:R-:W-:Y:S01]  /*57f0*/  SHF.L.U64.HI R95, R4, 0x8, R5 ;  /* 0x00000008045f7819 */ /* 0x000fe20000010205 */
[----:B------:R-:W-:Y:S01]  /*5800*/  BSSY B1, `(.L_x_161) ;  /* 0x0000011000017945 */ /* 0x000fe20003800000 */
[----:B------:R-:W-:Y:S01]  /*5810*/  ISETP.GT.AND P2, PT, R0, 0x1, P0 ;  /* 0x000000010000780c */ /* 0x000fe20000744270 */
[----:B------:R-:W-:Y:S02]  /*5820*/  IMAD.IADD R9, R97, 0x1, R9 ;  /* 0x0000000161097824 */ /* 0x000fe400078e0209 */
[----:B------:R-:W-:-:S02]  /*5830*/  IMAD.SHL.U32 R93, R4, 0x100, RZ ;  /* 0x00000100045d7824 */ /* 0x000fc400078e00ff */
[----:B------:R-:W-:-:S03]  /*5840*/  IMAD.WIDE.U32 R90, R23, R12, R8 ;  /* 0x0000000c175a7225 */ /* 0x000fc600078e0008 */
[----:B------:R-:W-:Y:S01]  /*5850*/  IADD3 R8, P1, R93, R160, RZ ;  /* 0x000000a05d087210 */ /* 0x000fe20007f3e0ff */
[----:B------:R-:W-:Y:S01]  /*5860*/  IMAD.IADD R5, R13, 0x1, R91 ;  /* 0x000000010d057824 */ /* 0x000fe200078e025b */
[C---:B------:R-:W-:Y:S02]  /*5870*/  LEA R4, P4, R90.reuse, R10, 0x1 ;  /* 0x0000000a5a047211 */ /* 0x040fe400078808ff */
[----:B------:R-:W-:Y:S02]  /*5880*/  IADD3.X R9, R95, R161, RZ, P1, !PT ;  /* 0x000000a15f097210 */ /* 0x000fe40000ffe4ff */
[----:B------:R-:W-:Y:S01]  /*5890*/  LEA.HI.X R5, R90, R11, R5, 0x1, P4 ;  /* 0x0000000b5a057211 */ /* 0x000fe200020f0c05 */
[----:B--2---:R-:W-:-:S05]  /*58a0*/  HADD2.F32 R15, -RZ, R154.H0_H0 ;  /* 0x2000009aff0f7230 */ /* 0x004fca0000004100 */
[----:B------:R-:W-:-:S04]  /*58b0*/  FMUL R15, R15, R156 ;  /* 0x0000009c0f0f7220 */ /* 0x000fc80000400000 */
[----:B------:R-:W-:-:S05]  /*58c0*/  FFMA R15, R24, R155, R15 ;  /* 0x0000009b180f7223 */ /* 0x000fca000000000f */
[----:B------:R-:W-:-:S05]  /*58d0*/  F2FP.F16.F32.PACK_AB R15, RZ, R15 ;  /* 0x0000000fff0f723e */ /* 0x000fca00000000ff */
[----:B------:R0:W-:Y:S01]  /*58e0*/  @P3 STG.E.U16 desc[UR36][R8.64], R15 ;  /* 0x0000000f08003986 */ /* 0x0001e2000c101524 */
[----:B------:R-:W-:Y:S05]  /*58f0*/  @!P2 BRA `(.L_x_162) ;  /* 0x000000000004a947 */ /* 0x000fea0003800000 */
[----:B------:R1:W5:Y:S02]  /*5900*/  LDG.E.LTC128B.U16 R154, desc[UR36][R4.64+0x2] ;  /* 0x00000224049a7981 */ /* 0x000364000c1e1520 */
.L_x_162:
[----:B------:R-:W-:Y:S05]  /*5910*/  BSYNC B1 ;  /* 0x0000000000017941 */ /* 0x000fea0003800000 */
.L_x_161:
[----:B0----5:R-:W-:Y:S01]  /*5920*/  HADD2.F32 R15, -RZ, R154.H0_H0 ;  /* 0x2000009aff0f7230 */ /* 0x021fe20000004100 */
[----:B------:R-:W-:Y:S01]  /*5930*/  ISETP.GT.AND P1, PT, R3, 0x88, PT ;  /* 0x000000880300780c */ /* 0x000fe20003f24270 */
[----:B------:R-:W-:Y:S03]  /*5940*/  BSSY B1, `(.L_x_163) ;  /* 0x000000f000017945 */ /* 0x000fe60003800000 */
[----:B------:R-:W-:Y:S01]  /*5950*/  FMUL R24, R15, R156 ;  /* 0x0000009c0f187220 */ /* 0x000fe20000400000 */
[----:B------:R-:W-:Y:S01]  /*5960*/  IMAD.WIDE.U32 R14, R157, R14, R164 ;  /* 0x0000000e9d0e7225 */ /* 0x000fe200078e00a4 */
[----:B------:R-:W-:-:S03]  /*5970*/  ISETP.GT.AND P3, PT, R0, RZ, P1 ;  /* 0x000000ff0000720c */ /* 0x000fc60000f64270 */
[----:B------:R-:W-:Y:S01]  /*5980*/  FFMA R24, R25, R155, R24 ;  /* 0x0000009b19187223 */ /* 0x000fe20000000018 */
[----:B------:R-:W-:Y:S01]  /*5990*/  IMAD.IADD R97, R97, 0x1, R15 ;  /* 0x0000000161617824 */ /* 0x000fe200078e020f */
[-C--:B------:R-:W-:Y:S02]  /*59a0*/  IADD3 R21, P5, R20, R14.reuse, RZ ;  /* 0x0000000e14157210 */ /* 0x080fe40007fbe0ff */
[----:B------:R-:W-:Y:S02]  /*59b0*/  IADD3 R20, P4, R6, R14, RZ ;  /* 0x0000000e06147210 */ /* 0x000fe40007f9e0ff */
[----:B------:R-:W-:Y:S01]  /*59c0*/  F2FP.F16.F32.PACK_AB R24, RZ, R24 ;  /* 0x00000018ff18723e */ /* 0x000fe200000000ff */
[----:B------:R-:W-:Y:S01]  /*59d0*/  IMAD.X R158, R97, 0x1, R159, P5 ;  /* 0x00000001619e7824 */ /* 0x000fe200028e069f */
[----:B------:R-:W-:-:S03]  /*59e0*/  LEA R14, P5, R21, R10, 0x1 ;  /* 0x0000000a150e7211 */ /* 0x000fc600078a08ff */
[----:B------:R0:W-:Y:S01]  /*59f0*/  @P2 STG.E.U16 desc[UR36][R8.64+0x2], R24 ;  /* 0x0000021808002986 */ /* 0x0001e2000c101524 */
[----:B------:R-:W-:Y:S01]  /*5a00*/  LEA.HI.X R15, R21, R11, R158, 0x1, P5 ;  /* 0x0000000b150f7211 */ /* 0x000fe200028f0c9e */
[----:B------:R-:W-:Y:S08]  /*5a10*/  @!P3 BRA `(.L_x_164) ;  /* 0x000000000004b947 */ /* 0x000ff00003800000 */
[----:B------:R2:W5:Y:S02]  /*5a20*/  LDG.E.LTC128B.U16 R154, desc[UR36][R14.64] ;  /* 0x000000240e9a7981 */ /* 0x000564000c1e1520 */
.L_x_164:
[----:B------:R-:W-:Y:S05]  /*5a30*/  BSYNC B1 ;  /* 0x0000000000017941 */ /* 0x000fea0003800000 */
.L_x_163:
[----:B-----5:R-:W-:Y:S01]  /*5a40*/  HADD2.F32 R3, -RZ, R154.H0_H0 ;  /* 0x2000009aff037230 */ /* 0x020fe20000004100 */
[----:B------:R-:W-:Y:S01]  /*5a50*/  ISETP.GT.AND P2, PT, R0, 0x1, P1 ;  /* 0x000000010000780c */ /* 0x000fe20000f44270 */
[----:B------:R-:W-:Y:S01]  /*5a60*/  IMAD.X R21, R7, 0x1, R97, P4 ;  /* 0x0000000107157824 */ /* 0x000fe200020e0661 */
[----:B------:R-:W-:Y:S01]  /*5a70*/  IADD3 R6, P4, R8, R167, RZ ;  /* 0x000000a708067210 */ /* 0x000fe20007f9e0ff */
[----:B------:R-:W-:Y:S01]  /*5a80*/  BSSY B1, `(.L_x_165) ;  /* 0x000000c000017945 */ /* 0x000fe20003800000 */
[----:B------:R-:W-:Y:S01]  /*5a90*/  FMUL R3, R3, R156 ;  /* 0x0000009c03037220 */ /* 0x000fe20000400000 */
[----:B--2---:R-:W-:-:S04]  /*5aa0*/  IMAD.WIDE.U32 R14, R23, R12, R20 ;  /* 0x0000000c170e7225 */ /* 0x004fc800078e0014 */
[----:B------:R-:W-:Y:S01]  /*5ab0*/  FFMA R3, R26, R155, R3 ;  /* 0x0000009b1a037223 */ /* 0x000fe20000000003 */
[----:B------:R-:W-:Y:S01]  /*5ac0*/  IMAD.X R7, R9, 0x1, R169, P4 ;  /* 0x0000000109077824 */ /* 0x000fe200020e06a9 */
[----:B------:R-:W-:Y:S01]  /*5ad0*/  LEA R10, P5, R14, R10, 0x1 ;  /* 0x0000000a0e0a7211 */ /* 0x000fe200078a08ff */
[----:B------:R-:W-:Y:S02]  /*5ae0*/  IMAD.IADD R13, R13, 0x1, R15 ;  /* 0x000000010d0d7824 */ /* 0x000fe400078e020f */
[----:B------:R-:W-:-:S03]  /*5af0*/  F2FP.F16.F32.PACK_AB R3, RZ, R3 ;  /* 0x00000003ff03723e */ /* 0x000fc600000000ff */
[----:B------:R-:W-:Y:S02]  /*5b00*/  LEA.HI.X R11, R14, R11, R13, 0x1, P5 ;  /* 0x0000000b0e0b7211 */ /* 0x000fe400028f0c0d */
[----:B------:R2:W-:Y:S01]  /*5b10*/  @P3 STG.E.U16 desc[UR36][R6.64], R3 ;  /* 0x0000000306003986 */ /* 0x0005e2000c101524 */
[----:B------:R-:W-:Y:S05]  /*5b20*/  @!P2 BRA `(.L_x_166) ;  /* 0x000000000004a947 */ /* 0x000fea0003800000 */
[----:B------:R0:W5:Y:S02]  /*5b30*/  LDG.E.LTC128B.U16 R154, desc[UR36][R10.64+0x2] ;  /* 0x000002240a9a7981 */ /* 0x000164000c1e1520 */
.L_x_166:
[----:B------:R-:W-:Y:S05]  /*5b40*/  BSYNC B1 ;  /* 0x0000000000017941 */ /* 0x000fea0003800000 */
.L_x_165:
[----:B--2--5:R-:W-:Y:S01]  /*5b50*/  HADD2.F32 R3, -RZ, R154.H0_H0 ;  /* 0x2000009aff037230 */ /* 0x024fe20000004100 */
[----:B------:R-:W-:Y:S01]  /*5b60*/  ISETP.GT.AND P3, PT, R0, 0x8, P0 ;  /* 0x000000080000780c */ /* 0x000fe20000764270 */
[----:B------:R-:W-:Y:S03]  /*5b70*/  BSSY B1, `(.L_x_167) ;  /* 0x0000007000017945 */ /* 0x000fe60003800000 */
[----:B------:R-:W-:-:S04]  /*5b80*/  FMUL R12, R3, R156 ;  /* 0x0000009c030c7220 */ /* 0x000fc80000400000 */
[----:B------:R-:W-:-:S05]  /*5b90*/  FFMA R12, R27, R155, R12 ;  /* 0x0000009b1b0c7223 */ /* 0x000fca000000000c */
[----:B------:R-:W-:-:S05]  /*5ba0*/  F2FP.F16.F32.PACK_AB R12, RZ, R12 ;  /* 0x0000000cff0c723e */ /* 0x000fca00000000ff */
[----:B------:R2:W-:Y:S01]  /*5bb0*/  @P2 STG.E.U16 desc[UR36][R6.64+0x2], R12 ;  /* 0x0000020c06002986 */ /* 0x0005e2000c101524 */
[----:B------:R-:W-:Y:S05]  /*5bc0*/  @!P3 BRA `(.L_x_168) ;  /* 0x000000000004b947 */ /* 0x000fea0003800000 */
[----:B------:R0:W5:Y:S02]  /*5bd0*/  LDG.E.LTC128B.U16 R154, desc[UR36][R4.64+0x10] ;  /* 0x00001024049a7981 */ /* 0x000164000c1e1520 */
.L_x_168:
[----:B------:R-:W-:Y:S05]  /*5be0*/  BSYNC B1 ;  /* 0x0000000000017941 */ /* 0x000fea0003800000 */
.L_x_167:
[----:B-----5:R-:W-:Y:S01]  /*5bf0*/  HADD2.F32 R3, -RZ, R154.H0_H0 ;  /* 0x2000009aff037230 */ /* 0x020fe20000004100 */
[----:B------:R-:W-:Y:S01]  /*5c00*/  ISETP.GT.AND P2, PT, R0, 0x9, P0 ;  /* 0x000000090000780c */ /* 0x000fe20000744270 */
[----:B--2---:R-:W-:Y:S01]  /*5c10*/  IMAD.MOV.U32 R6, RZ, RZ, R8 ;  /* 0x000000ffff067224 */ /* 0x004fe200078e0008 */
[----:B------:R-:W-:Y:S01]  /*5c20*/  BSSY B1, `(.L_x_169) ;  /* 0x0000008000017945 */ /* 0x000fe20003800000 */
[----:B------:R-:W-:Y:S02]  /*5c30*/  IMAD.MOV.U32 R7, RZ, RZ, R9 ;  /* 0x000000ffff077224 */ /* 0x000fe400078e0009 */
[----:B------:R-:W-:-:S04]  /*5c40*/  FMUL R3, R3, R156 ;  /* 0x0000009c03037220 */ /* 0x000fc80000400000 */
[----:B------:R-:W-:-:S05]  /*5c50*/  FFMA R3, R28, R155, R3 ;  /* 0x0000009b1c037223 */ /* 0x000fca0000000003 */
[----:B------:R-:W-:-:S05]  /*5c60*/  F2FP.F16.F32.PACK_AB R3, RZ, R3 ;  /* 0x00000003ff03723e */ /* 0x000fca00000000ff */
[----:B------:R2:W-:Y:S01]  /*5c70*/  @P3 STG.E.U16 desc[UR36][R6.64+0x10], R3 ;  /* 0x0000100306003986 */ /* 0x0005e2000c101524 */
[----:B------:R-:W-:Y:S05]  /*5c80*/  @!P2 BRA `(.L_x_170) ;  /* 0x000000000004a947 */ /* 0x000fea0003800000 */
[----:B------:R0:W5:Y:S02]  /*5c90*/  LDG.E.LTC128B.U16 R154, desc[UR36][R4.64+0x12] ;  /* 0x00001224049a7981 */ /* 0x000164000c1e1520 */
.L_x_170:
[----:B------:R-:W-:Y:S05]  /*5ca0*/  BSYNC B1 ;  /* 0x0000000000017941 */ /* 0x000fea0003800000 */
.L_x_169:
        /* <DEDUP_REMOVED lines=9> */
.L_x_172:
[----:B------:R-:W-:Y:S05]  /*5d40*/  BSYNC B1 ;  /* 0x0000000000017941 */ /* 0x000fea0003800000 */
.L_x_171:
[----:B-----5:R-:W-:Y:S01]  /*5d50*/  HADD2.F32 R3, -RZ, R154.H0_H0 ;  /* 0x2000009aff037230 */ /* 0x020fe20000004100 */
[----:B0-----:R-:W-:Y:S01]  /*5d60*/  IADD3 R8, P3, R167, R8, RZ ;  /* 0x00000008a7087210 */ /* 0x001fe20007f7e0ff */
[----:B------:R-:W-:Y:S01]  /*5d70*/  BSSY B1, `(.L_x_173) ;  /* 0x0000009000017945 */ /* 0x000fe20003800000 */
[----:B------:R-:W-:Y:S02]  /*5d80*/  ISETP.GT.AND P2, PT, R0, 0x9, P1 ;  /* 0x000000090000780c */ /* 0x000fe40000f44270 */
[----:B------:R-:W-:Y:S01]  /*5d90*/  FMUL R3, R3, R156 ;  /* 0x0000009c03037220 */ /* 0x000fe20000400000 */
[----:B------:R-:W-:-:S03]  /*5da0*/  IMAD.X R9, R169, 0x1, R9, P3 ;  /* 0x00000001a9097824 */ /* 0x000fc600018e0609 */
[----:B------:R-:W-:-:S05]  /*5db0*/  FFMA R3, R30, R155, R3 ;  /* 0x0000009b1e037223 */ /* 0x000fca0000000003 */
[----:B------:R-:W-:-:S05]  /*5dc0*/  F2FP.F16.F32.PACK_AB R3, RZ, R3 ;  /* 0x00000003ff03723e */ /* 0x000fca00000000ff */
[----:B------:R0:W-:Y:S01]  /*5dd0*/  @P4 STG.E.U16 desc[UR36][R8.64+0x10], R3 ;  /* 0x0000100308004986 */ /* 0x0001e2000c101524 */
[----:B------:R-:W-:Y:S05]  /*5de0*/  @!P2 BRA `(.L_x_174) ;  /* 0x000000000004a947 */ /* 0x000fea0003800000 */
[----:B------:R0:W5:Y:S02]  /*5df0*/  LDG.E.LTC128B.U16 R154, desc[UR36][R10.64+0x12] ;  /* 0x000012240a9a7981 */ /* 0x000164000c1e1520 */
.L_x_174:
[----:B------:R-:W-:Y:S05]  /*5e00*/  BSYNC B1 ;  /* 0x0000000000017941 */ /* 0x000fea0003800000 */
.L_x_173:
[----:B0----5:R-:W-:Y:S01]  /*5e10*/  HADD2.F32 R3, -RZ, R154.H0_H0 ;  /* 0x2000009aff037230 */ /* 0x021fe20000004100 */
[----:B------:R-:W-:Y:S01]  /*5e20*/  ISETP.GT.AND P3, PT, R0, 0x10, P0 ;  /* 0x000000100000780c */ /* 0x000fe20000764270 */
[----:B------:R-:W-:Y:S03]  /*5e30*/  BSSY B1, `(.L_x_175) ;  /* 0x0000009000017945 */ /* 0x000fe60003800000 */
[----:B------:R-:W-:-:S04]  /*5e40*/  FMUL R8, R3, R156 ;  /* 0x0000009c03087220 */ /* 0x000fc80000400000 */
[----:B------:R-:W-:Y:S01]  /*5e50*/  FFMA R31, R31, R155, R8 ;  /* 0x0000009b1f1f7223 */ /* 0x000fe20000000008 */
[----:B------:R-:W-:-:S04]  /*5e60*/  IADD3 R8, P4, P5, R167, R160, R93 ;  /* 0x000000a0a7087210 */ /* 0x000fc80007d9e05d */
[----:B------:R-:W-:Y:S02]  /*5e70*/  F2FP.F16.F32.PACK_AB R31, RZ, R31 ;  /* 0x0000001fff1f723e */ /* 0x000fe400000000ff */
[----:B------:R-:W-:-:S05]  /*5e80*/  IADD3.X R9, R169, R161, R95, P4, P5 ;  /* 0x000000a1a9097210 */ /* 0x000fca00027ea45f */
[----:B------:R0:W-:Y:S01]  /*5e90*/  @P2 STG.E.U16 desc[UR36][R8.64+0x12], R31 ;  /* 0x0000121f08002986 */ /* 0x0001e2000c101524 */
[----:B------:R-:W-:Y:S05]  /*5ea0*/  @!P3 BRA `(.L_x_176) ;  /* 0x000000000004b947 */ /* 0x000fea0003800000 */
[----:B------:R0:W5:Y:S02]  /*5eb0*/  LDG.E.LTC128B.U16 R154, desc[UR36][R4.64+0x20] ;  /* 0x00002024049a7981 */ /* 0x000164000c1e1520 */
.L_x_176:
[----:B------:R-:W-:Y:S05]  /*5ec0*/  BSYNC B1 ;  /* 0x0000000000017941 */ /* 0x000fea0003800000 */
.L_x_175:
[----:B-----5:R-:W-:Y:S01]  /*5ed0*/  HADD2.F32 R3, -RZ, R154.H0_H0 ;  /* 0x2000009aff037230 */ /* 0x020fe20000004100 */
        /* <DEDUP_REMOVED lines=8> */
.L_x_178:
[----:B------:R-:W-:Y:S05]  /*5f60*/  BSYNC B1 ;  /* 0x0000000000017941 */ /* 0x000fea0003800000 */
.L_x_177:
[----:B0----5:R-:W-:Y:S01]  /*5f70*/  HADD2.F32 R3, -RZ, R154.H0_H0 ;  /* 0x2000009aff037230 */ /* 0x021fe20000004100 */
[----:B------:R-:W-:Y:S01]  /*5f80*/  ISETP.GT.AND P3, PT, R0, 0x10, P1 ;  /* 0x000000100000780c */ /* 0x000fe20000f64270 */
[----:B------:R-:W-:Y:S03]  /*5f90*/  BSSY B1, `(.L_x_179) ;  /* 0x0000007000017945 */ /* 0x000fe60003800000 */
[----:B--2---:R-:W-:-:S04]  /*5fa0*/  FMUL R12, R3, R156 ;  /* 0x0000009c030c7220 */ /* 0x004fc80000400000 */
[----:B------:R-:W-:-:S05]  /*5fb0*/  FFMA R12, R33, R155, R12 ;  /* 0x0000009b210c7223 */ /* 0x000fca000000000c */
[----:B------:R-:W-:-:S05]  /*5fc0*/  F2FP.F16.F32.PACK_AB R12, RZ, R12 ;  /* 0x0000000cff0c723e */ /* 0x000fca00000000ff */
[----:B------:R0:W-:Y:S01]  /*5fd0*/  @P2 STG.E.U16 desc[UR36][R6.64+0x22], R12 ;  /* 0x0000220c06002986 */ /* 0x0001e2000c101524 */
[----:B------:R-:W-:Y:S05]  /*5fe0*/  @!P3 BRA `(.L_x_180) ;  /* 0x000000000004b947 */ /* 0x000fea0003800000 */
[----:B------:R2:W5:Y:S02]  /*5ff0*/  LDG.E.LTC128B.U16 R154, desc[UR36][R10.64+0x20] ;  /* 0x000020240a9a7981 */ /* 0x000564000c1e1520 */
.L_x_180:
[----:B------:R-:W-:Y:S05]  /*6000*/  BSYNC B1 ;  /* 0x0000000000017941 */ /* 0x000fea0003800000 */
.L_x_179:
        /* <DEDUP_REMOVED lines=9> */
.L_x_182:
[----:B------:R-:W-:Y:S05]  /*60a0*/  BSYNC B1 ;  /* 0x0000000000017941 */ /* 0x000fea0003800000 */
.L_x_181:
[----:B0----5:R-:W-:Y:S01]  /*60b0*/  HADD2.F32 R3, -RZ, R154.H0_H0 ;  /* 0x2000009aff037230 */ /* 0x021fe20000004100 */
        /* <DEDUP_REMOVED lines=8> */
.L_x_184:
[----:B------:R-:W-:Y:S05]  /*6140*/  BSYNC B1 ;  /* 0x0000000000017941 */ /* 0x000fea0003800000 */
.L_x_183:
        /* <DEDUP_REMOVED lines=9> */
.L_x_186:
[----:B------:R-:W-:Y:S05]  /*61e0*/  BSYNC B1 ;  /* 0x0000000000017941 */ /* 0x000fea0003800000 */
.L_x_185:
        /* <DEDUP_REMOVED lines=9> */
.L_x_188:
[----:B------:R-:W-:Y:S05]  /*6280*/  BSYNC B1 ;  /* 0x0000000000017941 */ /* 0x000fea0003800000 */
.L_x_187:
        /* <DEDUP_REMOVED lines=9> */
.L_x_190:
[----:B------:R-:W-:Y:S05]  /*6320*/  BSYNC B1 ;  /* 0x0000000000017941 */ /* 0x000fea0003800000 */
.L_x_189:
        /* <DEDUP_REMOVED lines=9> */
.L_x_192:
[----:B------:R-:W-:Y:S05]  /*63c0*/  BSYNC B1 ;  /* 0x0000000000017941 */ /* 0x000fea0003800000 */
.L_x_191:
        /* <DEDUP_REMOVED lines=9> */
.L_x_194:
[----:B------:R-:W-:Y:S05]  /*6460*/  BSYNC B1 ;  /* 0x0000000000017941 */ /* 0x000fea0003800000 */
.L_x_193:
        /* <DEDUP_REMOVED lines=9> */
.L_x_196:
[----:B------:R-:W-:Y:S05]  /*6500*/  BSYNC B1 ;  /* 0x0000000000017941 */ /* 0x000fea0003800000 */
.L_x_195:
        /* <DEDUP_REMOVED lines=9> */
.L_x_198:
[----:B------:R-:W-:Y:S05]  /*65a0*/  BSYNC B1 ;  /* 0x0000000000017941 */ /* 0x000fea0003800000 */
.L_x_197:
        /* <DEDUP_REMOVED lines=9> */
.L_x_200:
[----:B------:R-:W-:Y:S05]  /*6640*/  BSYNC B1 ;  /* 0x0000000000017941 */ /* 0x000fea0003800000 */
.L_x_199:
        /* <DEDUP_REMOVED lines=9> */
.L_x_202:
[----:B------:R-:W-:Y:S05]  /*66e0*/  BSYNC B1 ;  /* 0x0000000000017941 */ /* 0x000fea0003800000 */
.L_x_201:
        /* <DEDUP_REMOVED lines=9> */
.L_x_204:
[----:B------:R-:W-:Y:S05]  /*6780*/  BSYNC B1 ;  /* 0x0000000000017941 */ /* 0x000fea0003800000 */
.L_x_203:
        /* <DEDUP_REMOVED lines=9> */
.L_x_206:
[----:B------:R-:W-:Y:S05]  /*6820*/  BSYNC B1 ;  /* 0x0000000000017941 */ /* 0x000fea0003800000 */
.L_x_205:
        /* <DEDUP_REMOVED lines=9> */
.L_x_208:
[----:B------:R-:W-:Y:S05]  /*68c0*/  BSYNC B1 ;  /* 0x0000000000017941 */ /* 0x000fea0003800000 */
.L_x_207:
        /* <DEDUP_REMOVED lines=9> */
.L_x_210:
[----:B------:R-:W-:Y:S05]  /*6960*/  BSYNC B1 ;  /* 0x0000000000017941 */ /* 0x000fea0003800000 */
.L_x_209:
        /* <DEDUP_REMOVED lines=9> */
.L_x_212:
[----:B------:R-:W-:Y:S05]  /*6a00*/  BSYNC B1 ;  /* 0x0000000000017941 */ /* 0x000fea0003800000 */
.L_x_211:
        /* <DEDUP_REMOVED lines=9> */
.L_x_214:
[----:B------:R-:W-:Y:S05]  /*6aa0*/  BSYNC B1 ;  /* 0x0000000000017941 */ /* 0x000fea0003800000 */
.L_x_213:
        /* <DEDUP_REMOVED lines=9> */
.L_x_216:
[----:B------:R-:W-:Y:S05]  /*6b40*/  BSYNC B1 ;  /* 0x0000000000017941 */ /* 0x000fea0003800000 */
.L_x_215:
        /* <DEDUP_REMOVED lines=9> */
.L_x_218:
[----:B------:R-:W-:Y:S05]  /*6be0*/  BSYNC B1 ;  /* 0x0000000000017941 */ /* 0x000fea0003800000 */
.L_x_217:
        /* <DEDUP_REMOVED lines=9> */
.L_x_220:
[----:B------:R-:W-:Y:S05]  /*6c80*/  BSYNC B1 ;  /* 0x0000000000017941 */ /* 0x000fea0003800000 */
.L_x_219:
        /* <DEDUP_REMOVED lines=9> */
.L_x_222:
[----:B------:R-:W-:Y:S05]  /*6d20*/  BSYNC B1 ;  /* 0x0000000000017941 */ /* 0x000fea0003800000 */
.L_x_221:
        /* <DEDUP_REMOVED lines=9> */
.L_x_224:
[----:B------:R-:W-:Y:S05]  /*6dc0*/  BSYNC B1 ;  /* 0x0000000000017941 */ /* 0x000fea0003800000 */
.L_x_223:
        /* <DEDUP_REMOVED lines=9> */
.L_x_226:
[----:B------:R-:W-:Y:S05]  /*6e60*/  BSYNC B1 ;  /* 0x0000000000017941 */ /* 0x000fea0003800000 */
.L_x_225:
        /* <DEDUP_REMOVED lines=9> */
.L_x_228:
[----:B------:R-:W-:Y:S05]  /*6f00*/  BSYNC B1 ;  /* 0x0000000000017941 */ /* 0x000fea0003800000 */
.L_x_227:
        /* <DEDUP_REMOVED lines=9> */
.L_x_230:
[----:B------:R-:W-:Y:S05]  /*6fa0*/  BSYNC B1 ;  /* 0x0000000000017941 */ /* 0x000fea0003800000 */
.L_x_229:
        /* <DEDUP_REMOVED lines=9> */
.L_x_232:
[----:B------:R-:W-:Y:S05]  /*7040*/  BSYNC B1 ;  /* 0x0000000000017941 */ /* 0x000fea0003800000 */
.L_x_231:
        /* <DEDUP_REMOVED lines=9> */
.L_x_234:
[----:B------:R-:W-:Y:S05]  /*70e0*/  BSYNC B1 ;  /* 0x0000000000017941 */ /* 0x000fea0003800000 */
.L_x_233:
        /* <DEDUP_REMOVED lines=9> */
.L_x_236:
[----:B------:R-:W-:Y:S05]  /*7180*/  BSYNC B1 ;  /* 0x0000000000017941 */ /* 0x000fea0003800000 */
.L_x_235:
        /* <DEDUP_REMOVED lines=9> */
.L_x_238:
[----:B------:R-:W-:Y:S05]  /*7220*/  BSYNC B1 ;  /* 0x0000000000017941 */ /* 0x000fea0003800000 */
.L_x_237:
        /* <DEDUP_REMOVED lines=9> */
.L_x_240:
[----:B------:R-:W-:Y:S05]  /*72c0*/  BSYNC B1 ;  /* 0x0000000000017941 */ /* 0x000fea0003800000 */
.L_x_239:
        /* <DEDUP_REMOVED lines=9> */
.L_x_242:
[----:B------:R-:W-:Y:S05]  /*7360*/  BSYNC B1 ;  /* 0x0000000000017941 */ /* 0x000fea0003800000 */
.L_x_241:
        /* <DEDUP_REMOVED lines=9> */
.L_x_244:
[----:B------:R-:W-:Y:S05]  /*7400*/  BSYNC B1 ;  /* 0x0000000000017941 */ /* 0x000fea0003800000 */
.L_x_243:
        /* <DEDUP_REMOVED lines=9> */
.L_x_246:
[----:B------:R-:W-:Y:S05]  /*74a0*/  BSYNC B1 ;  /* 0x0000000000017941 */ /* 0x000fea0003800000 */
.L_x_245:
        /* <DEDUP_REMOVED lines=9> */
.L_x_248:
[----:B------:R-:W-:Y:S05]  /*7540*/  BSYNC B1 ;  /* 0x0000000000017941 */ /* 0x000fea0003800000 */
.L_x_247:
        /* <DEDUP_REMOVED lines=9> */
.L_x_250:
[----:B------:R-:W-:Y:S05]  /*75e0*/  BSYNC B1 ;  /* 0x0000000000017941 */ /* 0x000fea0003800000 */
.L_x_249:
        /* <DEDUP_REMOVED lines=9> */
.L_x_252:
[----:B------:R-:W-:Y:S05]  /*7680*/  BSYNC B1 ;  /* 0x0000000000017941 */ /* 0x000fea0003800000 */
.L_x_251:
        /* <DEDUP_REMOVED lines=9> */
.L_x_254:
[----:B------:R-:W-:Y:S05]  /*7720*/  BSYNC B1 ;  /* 0x0000000000017941 */ /* 0x000fea0003800000 */
.L_x_253:
        /* <DEDUP_REMOVED lines=9> */
.L_x_256:
[----:B------:R-:W-:Y:S05]  /*77c0*/  BSYNC B1 ;  /* 0x0000000000017941 */ /* 0x000fea0003800000 */
.L_x_255:
        /* <DEDUP_REMOVED lines=9> */
.L_x_258:
[----:B------:R-:W-:Y:S05]  /*7860*/  BSYNC B1 ;  /* 0x0000000000017941 */ /* 0x000fea0003800000 */
.L_x_257:
        /* <DEDUP_REMOVED lines=9> */
.L_x_260:
[----:B------:R-:W-:Y:S05]  /*7900*/  BSYNC B1 ;  /* 0x0000000000017941 */ /* 0x000fea0003800000 */
.L_x_259:
        /* <DEDUP_REMOVED lines=9> */
.L_x_262:
[----:B------:R-:W-:Y:S05]  /*79a0*/  BSYNC B1 ;  /* 0x0000000000017941 */ /* 0x000fea0003800000 */
.L_x_261:
        /* <DEDUP_REMOVED lines=9> */
.L_x_264:
[----:B------:R-:W-:Y:S05]  /*7a40*/  BSYNC B1 ;  /* 0x0000000000017941 */ /* 0x000fea0003800000 */
.L_x_263:
        /* <DEDUP_REMOVED lines=9> */
.L_x_266:
[----:B------:R-:W-:Y:S05]  /*7ae0*/  BSYNC B1 ;  /* 0x0000000000017941 */ /* 0x000fea0003800000 */
.L_x_265:
        /* <DEDUP_REMOVED lines=9> */
.L_x_268:
[----:B------:R-:W-:Y:S05]  /*7b80*/  BSYNC B1 ;  /* 0x0000000000017941 */ /* 0x000fea0003800000 */
.L_x_267:
        /* <DEDUP_REMOVED lines=9> */
.L_x_270:
[----:B------:R-:W-:Y:S05]  /*7c20*/  BSYNC B1 ;  /* 0x0000000000017941 */ /* 0x000fea0003800000 */
.L_x_269:
        /* <DEDUP_REMOVED lines=9> */
.L_x_272:
[----:B------:R-:W-:Y:S05]  /*7cc0*/  BSYNC B1 ;  /* 0x0000000000017941 */ /* 0x000fea0003800000 */
.L_x_271:
        /* <DEDUP_REMOVED lines=9> */
.L_x_274:
[----:B------:R-:W-:Y:S05]  /*7d60*/  BSYNC B1 ;  /* 0x0000000000017941 */ /* 0x000fea0003800000 */
.L_x_273:
        /* <DEDUP_REMOVED lines=9> */
.L_x_276:
[----:B------:R-:W-:Y:S05]  /*7e00*/  BSYNC B1 ;  /* 0x0000000000017941 */ /* 0x000fea0003800000 */
.L_x_275:
        /* <DEDUP_REMOVED lines=9> */
.L_x_278:
[----:B------:R-:W-:Y:S05]  /*7ea0*/  BSYNC B1 ;  /* 0x0000000000017941 */ /* 0x000fea0003800000 */
.L_x_277:
        /* <DEDUP_REMOVED lines=9> */
.L_x_280:
[----:B------:R-:W-:Y:S05]  /*7f40*/  BSYNC B1 ;  /* 0x0000000000017941 */ /* 0x000fea0003800000 */
.L_x_279:
        /* <DEDUP_REMOVED lines=9> */
.L_x_282:
[----:B------:R-:W-:Y:S05]  /*7fe0*/  BSYNC B1 ;  /* 0x0000000000017941 */ /* 0x000fea0003800000 */
.L_x_281:
[----:B0----5:R-:W-:Y:S01]  /*7ff0*/  HADD2.F32 R3, -RZ, R154.H0_H0 ;  /* 0x2000009aff037230 */ /* 0x021fe20000004100 */
[----:B------:R-:W-:Y:S01]  /*8000*/  ISETP.GT.AND P2, PT, R0, 0x78, P1 ;  /* 0x000000780000780c */ /* 0x000fe20000f44270 */
[----:B------:R-:W-:Y:S03]  /*8010*/  BSSY B1, `(.L_x_283) ;  /* 0x0000007000017945 */ /* 0x000fe60003800000 */
[----:B-1----:R-:W-:-:S04]  /*8020*/  FMUL R4, R3, R156 ;  /* 0x0000009c03047220 */ /* 0x002fc80000400000 */
[----:B------:R-:W-:-:S05]  /*8030*/  FFMA R4, R85, R155, R4 ;  /* 0x0000009b55047223 */ /* 0x000fca0000000004 */
[----:B------:R-:W-:-:S05]  /*8040*/  F2FP.F16.F32.PACK_AB R4, RZ, R4 ;  /* 0x00000004ff04723e */ /* 0x000fca00000000ff */
[----:B------:R0:W-:Y:S01]  /*8050*/  @P0 STG.E.U16 desc[UR36][R6.64+0xf2], R4 ;  /* 0x0000f20406000986 */ /* 0x0001e2000c101524 */
[----:B------:R-:W-:Y:S05]  /*8060*/  @!P2 BRA `(.L_x_284) ;  /* 0x000000000004a947 */ /* 0x000fea0003800000 */
[----:B------:R1:W5:Y:S02]  /*8070*/  LDG.E.LTC128B.U16 R154, desc[UR36][R10.64+0xf0] ;  /* 0x0000f0240a9a7981 */ /* 0x000364000c1e1520 */
.L_x_284:
[----:B------:R-:W-:Y:S05]  /*8080*/  BSYNC B1 ;  /* 0x0000000000017941 */ /* 0x000fea0003800000 */
.L_x_283:
[----:B-----5:R-:W-:Y:S01]  /*8090*/  HADD2.F32 R3, -RZ, R154.H0_H0 ;  /* 0x2000009aff037230 */ /* 0x020fe20000004100 */
[----:B------:R-:W-:Y:S01]  /*80a0*/  ISETP.GT.AND P1, PT, R0, 0x79, P1 ;  /* 0x000000790000780c */ /* 0x000fe20000f24270 */
[----:B0-----:R-:W-:Y:S01]  /*80b0*/  @P2 IMAD.MOV.U32 R4, RZ, RZ, R8 ;  /* 0x000000ffff042224 */ /* 0x001fe200078e0008 */
[----:B------:R-:W-:Y:S01]  /*80c0*/  BSSY B1, `(.L_x_285) ;  /* 0x0000008000017945 */ /* 0x000fe20003800000 */
[----:B------:R-:W-:Y:S02]  /*80d0*/  @P2 IMAD.MOV.U32 R5, RZ, RZ, R9 ;  /* 0x000000ffff052224 */ /* 0x000fe400078e0009 */
[----:B------:R-:W-:-:S04]  /*80e0*/  FMUL R3, R3, R156 ;  /* 0x0000009c03037220 */ /* 0x000fc80000400000 */
[----:B------:R-:W-:-:S05]  /*80f0*/  FFMA R3, R86, R155, R3 ;  /* 0x0000009b56037223 */ /* 0x000fca0000000003 */
[----:B------:R-:W-:-:S05]  /*8100*/  F2FP.F16.F32.PACK_AB R3, RZ, R3 ;  /* 0x00000003ff03723e */ /* 0x000fca00000000ff */
[----:B------:R0:W-:Y:S01]  /*8110*/  @P2 STG.E.U16 desc[UR36][R4.64+0xf0], R3 ;  /* 0x0000f00304002986 */ /* 0x0001e2000c101524 */
[----:B------:R-:W-:Y:S05]  /*8120*/  @!P1 BRA `(.L_x_286) ;  /* 0x0000000000049947 */ /* 0x000fea0003800000 */
[----:B------:R0:W5:Y:S02]  /*8130*/  LDG.E.LTC128B.U16 R154, desc[UR36][R10.64+0xf2] ;  /* 0x0000f2240a9a7981 */ /* 0x000164000c1e1520 */
.L_x_286:
[----:B------:R-:W-:Y:S05]  /*8140*/  BSYNC B1 ;  /* 0x0000000000017941 */ /* 0x000fea0003800000 */
.L_x_285:
[----:B------:R-:W-:Y:S05]  /*8150*/  @!P1 BRA `(.L_x_287) ;  /* 0x00000024004c9947 */ /* 0x000fea0003800000 */
[----:B0----5:R-:W-:-:S05]  /*8160*/  HADD2.F32 R3, -RZ, R154.H0_H0 ;  /* 0x2000009aff037230 */ /* 0x021fca0000004100 */
[----:B------:R-:W-:-:S04]  /*8170*/  FMUL R0, R3, R156 ;  /* 0x0000009c03007220 */ /* 0x000fc80000400000 */
[----:B------:R-:W-:-:S05]  /*8180*/  FFMA R0, R87, R155, R0 ;  /* 0x0000009b57007223 */ /* 0x000fca0000000000 */
[----:B------:R-:W-:-:S05]  /*8190*/  F2FP.F16.F32.PACK_AB R0, RZ, R0 ;  /* 0x00000000ff00723e */ /* 0x000fca00000000ff */
[----:B------:R0:W-:Y:S01]  /*81a0*/  STG.E.U16 desc[UR36][R8.64+0xf2], R0 ;  /* 0x0000f20008007986 */ /* 0x0001e2000c101524 */
[----:B------:R-:W-:Y:S05]  /*81b0*/  BRA `(.L_x_287) ;  /* 0x0000002400347947 */ /* 0x000fea0003800000 */
.L_x_36:
[----:B------:R-:W-:Y:S01]  /*81c0*/  ULDC.64 UR4, c[0x0][0x5c0] ;  /* 0x0001700000047ab9 */ /* 0x000fe20000000a00 */
[-C--:B------:R-:W-:Y:S01]  /*81d0*/  FMUL R88, R88, R155.reuse ;  /* 0x0000009b58587220 */ /* 0x080fe20000400000 */
[----:B------:R-:W-:Y:S01]  /*81e0*/  LEA R6, P0, R168, UR4, 0x1 ;  /* 0x00000004a8067c11 */ /* 0x000fe2000f8008ff */
[-C--:B------:R-:W-:Y:S01]  /*81f0*/  FMUL R89, R89, R155.reuse ;  /* 0x0000009b59597220 */ /* 0x080fe20000400000 */
[----:B------:R-:W-:Y:S01]  /*8200*/  ISETP.GT.AND P2, PT, R0, 0x1, P3 ;  /* 0x000000010000780c */ /* 0x000fe20001f44270 */
[-C--:B------:R-:W-:Y:S01]  /*8210*/  FMUL R90, R90, R155.reuse ;  /* 0x0000009b5a5a7220 */ /* 0x080fe20000400000 */
[----:B------:R-:W-:Y:S01]  /*8220*/  LEA.HI.X R7, R168, UR5, R167, 0x1, P0 ;  /* 0x00000005a8077c11 */ /* 0x000fe200080f0ca7 */
[-C--:B------:R-:W-:Y:S01]  /*8230*/  FMUL R91, R91, R155.reuse ;  /* 0x0000009b5b5b7220 */ /* 0x080fe20000400000 */
[----:B------:R-:W-:Y:S01]  /*8240*/  ISETP.GT.AND P0, PT, R3, 0x8, PT ;  /* 0x000000080300780c */ /* 0x000fe20003f04270 */
[-C--:B------:R-:W-:Y:S01]  /*8250*/  FMUL R92, R92, R155.reuse ;  /* 0x0000009b5c5c7220 */ /* 0x080fe20000400000 */
[----:B------:R-:W-:Y:S01]  /*8260*/  F2FP.F16.F32.PACK_AB R88, RZ, R88 ;  /* 0x00000058ff58723e */ /* 0x000fe200000000ff */
[-C--:B------:R-:W-:Y:S01]  /*8270*/  FMUL R93, R93, R155.reuse ;  /* 0x0000009b5d5d7220 */ /* 0x080fe20000400000 */
[----:B------:R-:W-:Y:S01]  /*8280*/  SHF.L.U32 R11, R4, 0x4, RZ ;  /* 0x00000004040b7819 */ /* 0x000fe200000006ff */
[-C--:B------:R-:W-:Y:S01]  /*8290*/  FMUL R94, R94, R155.reuse ;  /* 0x0000009b5e5e7220 */ /* 0x080fe20000400000 */
[----:B------:R-:W-:Y:S01]  /*82a0*/  ISETP.GT.AND P4, PT, R0, RZ, P0 ;  /* 0x000000ff0000720c */ /* 0x000fe20000784270 */
[----:B------:R-:W-:Y:S01]  /*82b0*/  @P1 STG.E.U16 desc[UR36][R6.64], R88 ;  /* 0x0000005806001986 */ /* 0x000fe2000c101524 */
[----:B------:R-:W-:Y:S01]  /*82c0*/  SHF.L.U64.HI R9, R4, 0x4, R5 ;  /* 0x0000000404097819 */ /* 0x000fe20000010205 */
[-C--:B------:R-:W-:Y:S01]  /*82d0*/  FMUL R95, R95, R155.reuse ;  /* 0x0000009b5f5f7220 */ /* 0x080fe20000400000 */
[----:B------:R-:W-:Y:S01]  /*82e0*/  IADD3 R12, P5, R11, R6, RZ ;  /* 0x000000060b0c7210 */ /* 0x000fe20007fbe0ff */
[-C--:B------:R-:W-:Y:S01]  /*82f0*/  FMUL R96, R96, R155.reuse ;  /* 0x0000009b60607220 */ /* 0x080fe20000400000 */
[----:B------:R-:W-:Y:S01]  /*8300*/  ISETP.GT.AND P1, PT, R0, 0x1, P0 ;  /* 0x000000010000780c */ /* 0x000fe20000724270 */
[----:B------:R-:W-:Y:S01]  /*8310*/  FMUL R97, R97, R155 ;  /* 0x0000009b61617220 */ /* 0x000fe20000400000 */
[----:B------:R-:W-:Y:S01]  /*8320*/  F2FP.F16.F32.PACK_AB R89, RZ, R89 ;  /* 0x00000059ff59723e */ /* 0x000fe200000000ff */
[----:B------:R-:W-:Y:S01]  /*8330*/  IMAD.X R13, R9, 0x1, R7, P5 ;  /* 0x00000001090d7824 */ /* 0x000fe200028e0607 */
[----:B------:R-:W-:Y:S01]  /*8340*/  F2FP.F16.F32.PACK_AB R90, RZ, R90 ;  /* 0x0000005aff5a723e */ /* 0x000fe200000000ff */
[----:B------:R-:W-:Y:S01]  /*8350*/  FMUL R98, R98, R155 ;  /* 0x0000009b62627220 */ /* 0x000fe20000400000 */
[----:B------:R-:W-:Y:S01]  /*8360*/  F2FP.F16.F32.PACK_AB R91, RZ, R91 ;  /* 0x0000005bff5b723e */ /* 0x000fe200000000ff */
[----:B------:R-:W-:Y:S01]  /*8370*/  @P2 STG.E.U16 desc[UR36][R6.64+0x2], R89 ;  /* 0x0000025906002986 */ /* 0x000fe2000c101524 */
[C---:B------:R-:W-:Y:S01]  /*8380*/  ISETP.GT.AND P5, PT, R0.reuse, 0x9, P3 ;  /* 0x000000090000780c */ /* 0x040fe20001fa4270 */
[-C--:B------:R-:W-:Y:S01]  /*8390*/  FMUL R99, R99, R155.reuse ;  /* 0x0000009b63637220 */ /* 0x080fe20000400000 */
[C---:B------:R-:W-:Y:S01]  /*83a0*/  ISETP.GT.AND P2, PT, R0.reuse, 0x8, P0 ;  /* 0x000000080000780c */ /* 0x040fe20000744270 */
[----:B------:R-:W-:Y:S01]  /*83b0*/  @P4 STG.E.U16 desc[UR36][R12.64], R90 ;  /* 0x0000005a0c004986 */ /* 0x000fe2000c101524 */
[----:B------:R-:W-:Y:S01]  /*83c0*/  ISETP.GT.AND P4, PT, R0, 0x8, P3 ;  /* 0x000000080000780c */ /* 0x000fe20001f84270 */
[-C--:B------:R-:W-:Y:S01]  /*83d0*/  FMUL R100, R100, R155.reuse ;  /* 0x0000009b64647220 */ /* 0x080fe20000400000 */
[----:B------:R-:W-:Y:S01]  /*83e0*/  F2FP.F16.F32.PACK_AB R92, RZ, R92 ;  /* 0x0000005cff5c723e */ /* 0x000fe200000000ff */
[----:B------:R-:W-:Y:S01]  /*83f0*/  @P1 STG.E.U16 desc[UR36][R12.64+0x2], R91 ;  /* 0x0000025b0c001986 */ /* 0x000fe2000c101524 */
[----:B------:R-:W-:Y:S01]  /*8400*/  ISETP.GT.AND P1, PT, R0, 0x9, P0 ;  /* 0x000000090000780c */ /* 0x000fe20000724270 */
[----:B------:R-:W-:Y:S01]  /*8410*/  FMUL R101, R101, R155 ;  /* 0x0000009b65657220 */ /* 0x000fe20000400000 */
[----:B------:R-:W-:Y:S01]  /*8420*/  F2FP.F16.F32.PACK_AB R93, RZ, R93 ;  /* 0x0000005dff5d723e */ /* 0x000fe200000000ff */
[-C--:B------:R-:W-:Y:S01]  /*8430*/  FMUL R102, R102, R155.reuse ;  /* 0x0000009b66667220 */ /* 0x080fe20000400000 */
[----:B------:R-:W-:Y:S01]  /*8440*/  F2FP.F16.F32.PACK_AB R94, RZ, R94 ;  /* 0x0000005eff5e723e */ /* 0x000fe200000000ff */
[----:B------:R-:W-:Y:S01]  /*8450*/  FMUL R103, R103, R155 ;  /* 0x0000009b67677220 */ /* 0x000fe20000400000 */
[----:B------:R-:W-:Y:S01]  /*8460*/  F2FP.F16.F32.PACK_AB R95, RZ, R95 ;  /* 0x0000005fff5f723e */ /* 0x000fe200000000ff */
[-C--:B------:R-:W-:Y:S01]  /*8470*/  FMUL R104, R104, R155.reuse ;  /* 0x0000009b68687220 */ /* 0x080fe20000400000 */
[----:B------:R-:W-:Y:S01]  /*8480*/  F2FP.F16.F32.PACK_AB R96, RZ, R96 ;  /* 0x00000060ff60723e */ /* 0x000fe200000000ff */
[----:B------:R-:W-:Y:S01]  /*8490*/  @P4 STG.E.U16 desc[UR36][R6.64+0x10], R92 ;  /* 0x0000105c06004986 */ /* 0x000fe2000c101524 */
[C---:B------:R-:W-:Y:S01]  /*84a0*/  ISETP.GT.AND P4, PT, R0.reuse, 0x10, P3 ;  /* 0x000000100000780c */ /* 0x040fe20001f84270 */
[----:B------:R-:W-:Y:S01]  /*84b0*/  FMUL R105, R105, R155 ;  /* 0x0000009b69697220 */ /* 0x000fe20000400000 */
[----:B------:R-:W-:Y:S01]  /*84c0*/  F2FP.F16.F32.PACK_AB R97, RZ, R97 ;  /* 0x00000061ff61723e */ /* 0x000fe200000000ff */
[----:B------:R-:W-:Y:S01]  /*84d0*/  @P5 STG.E.U16 desc[UR36][R6.64+0x12], R93 ;  /* 0x0000125d06005986 */ /* 0x000fe2000c101524 */
[----:B------:R-:W-:Y:S01]  /*84e0*/  ISETP.GT.AND P5, PT, R0, 0x11, P0 ;  /* 0x000000110000780c */ /* 0x000fe200007a4270 */
        /* <DEDUP_REMOVED lines=74> */
[----:B------:R-:W-:Y:S01]  /*8990*/  FMUL R127, R127, R155 ;  /* 0x0000009b7f7f7220 */ /* 0x000fe20000400000 */
[----:B------:R-:W-:Y:S01]  /*89a0*/  F2FP.F16.F32.PACK_AB R119, RZ, R119 ;  /* 0x00000077ff77723e */ /* 0x000fe200000000ff */
[-C--:B------:R-:W-:Y:S01]  /*89b0*/  FMUL R128, R128, R155.reuse ;  /* 0x0000009b80807220 */ /* 0x080fe20000400000 */
[----:B------:R-:W-:Y:S01]  /*89c0*/  F2FP.F16.F32.PACK_AB R120, RZ, R120 ;  /* 0x00000078ff78723e */ /* 0x000fe200000000ff */
        /* <DEDUP_REMOVED lines=62> */
[----:B------:R-:W-:Y:S01]  /*8db0*/  IMAD.SHL.U32 R23, R4, 0x100, RZ ;  /* 0x0000010004177824 */ /* 0x000fe200078e00ff */
[----:B------:R-:W-:Y:S01]  /*8dc0*/  F2FP.F16.F32.PACK_AB R138, RZ, R138 ;  /* 0x0000008aff8a723e */ /* 0x000fe200000000ff */
[----:B------:R-:W-:Y:S01]  /*8dd0*/  FMUL R146, R146, R155 ;  /* 0x0000009b92927220 */ /* 0x000fe20000400000 */
[----:B------:R-:W-:Y:S01]  /*8de0*/  F2FP.F16.F32.PACK_AB R139, RZ, R139 ;  /* 0x0000008bff8b723e */ /* 0x000fe200000000ff */
[-C--:B------:R-:W-:Y:S01]  /*8df0*/  FMUL R147, R147, R155.reuse ;  /* 0x0000009b93937220 */ /* 0x080fe20000400000 */
[----:B------:R-:W-:Y:S01]  /*8e00*/  F2FP.F16.F32.PACK_AB R140, RZ, R140 ;  /* 0x0000008cff8c723e */ /* 0x000fe200000000ff */
[----:B------:R-:W-:Y:S01]  /*8e10*/  @P1 STG.E.U16 desc[UR36][R6.64+0x90], R124 ;  /* 0x0000907c06001986 */ /* 0x000fe2000c101524 */
[----:B------:R-:W-:Y:S01]  /*8e20*/  ISETP.GT.AND P1, PT, R0, 0x50, P3 ;  /* 0x000000500000780c */ /* 0x000fe20001f24270 */
[----:B------:R-:W-:Y:S01]  /*8e30*/  FMUL R148, R148, R155 ;  /* 0x0000009b94947220 */ /* 0x000fe20000400000 */
[----:B------:R-:W-:Y:S01]  /*8e40*/  F2FP.F16.F32.PACK_AB R141, RZ, R141 ;  /* 0x0000008dff8d723e */ /* 0x000fe200000000ff */
[----:B------:R-:W-:Y:S01]  /*8e50*/  @P2 STG.E.U16 desc[UR36][R6.64+0x92], R125 ;  /* 0x0000927d06002986 */ /* 0x000fe2000c101524 */
[C---:B------:R-:W-:Y:S01]  /*8e60*/  ISETP.GT.AND P2, PT, R0.reuse, 0x51, P3 ;  /* 0x000000510000780c */ /* 0x040fe20001f44270 */
        /* <DEDUP_REMOVED lines=12> */
[-C--:B------:R-:W-:Y:S01]  /*8f30*/  FMUL R25, R25, R155.reuse ;  /* 0x0000009b19197220 */ /* 0x080fe20000400000 */
[----:B------:R-:W-:Y:S01]  /*8f40*/  SHF.L.U64.HI R21, R4, 0x8, R5 ;  /* 0x0000000804157819 */ /* 0x000fe20000010205 */
[----:B------:R-:W-:Y:S01]  /*8f50*/  @P2 STG.E.U16 desc[UR36][R6.64+0xa2], R129 ;  /* 0x0000a28106002986 */ /* 0x000fe2000c101524 */
[----:B------:R-:W-:Y:S01]  /*8f60*/  ISETP.GT.AND P2, PT, R0, 0x59, P3 ;  /* 0x000000590000780c */ /* 0x000fe20001f44270 */
        /* <DEDUP_REMOVED lines=58> */
[----:B------:R-:W-:Y:S01]  /*9310*/  @P2 STG.E.U16 desc[UR36][R12.64+0xd0], R142 ;  /* 0x0000d08e0c002986 */ /* 0x000fe2000c101524 */
        /* <DEDUP_REMOVED lines=10> */
[----:B------:R-:W-:Y:S01]  /*93c0*/  ISETP.GT.AND P5, PT, R0, 0x70, P0 ;  /* 0x000000700000780c */ /* 0x000fe200007a4270 */
[----:B------:R-:W-:Y:S01]  /*93d0*/  @P1 IMAD.MOV.U32 R4, RZ, RZ, R6 ;  /* 0x000000ffff041224 */ /* 0x000fe200078e0006 */
[----:B------:R-:W-:Y:S01]  /*93e0*/  F2FP.F16.F32.PACK_AB R38, RZ, R38 ;  /* 0x00000026ff26723e */ /* 0x000fe200000000ff */
[----:B------:R-:W-:Y:S01]  /*93f0*/  @P1 IMAD.MOV.U32 R5, RZ, RZ, R7 ;  /* 0x000000ffff051224 */ /* 0x000fe200078e0007 */
[----:B------:R-:W-:Y:S01]  /*9400*/  F2FP.F16.F32.PACK_AB R39, RZ, R39 ;  /* 0x00000027ff27723e */ /* 0x000fe200000000ff */
[-C--:B------:R-:W-:Y:S01]  /*9410*/  FMUL R45, R45, R155.reuse ;  /* 0x0000009b2d2d7220 */ /* 0x080fe20000400000 */
[----:B------:R-:W-:Y:S01]  /*9420*/  F2FP.F16.F32.PACK_AB R40, RZ, R40 ;  /* 0x00000028ff28723e */ /* 0x000fe200000000ff */
[-C--:B------:R-:W-:Y:S01]  /*9430*/  FMUL R46, R46, R155.reuse ;  /* 0x0000009b2e2e7220 */ /* 0x080fe20000400000 */
[----:B------:R0:W-:Y:S01]  /*9440*/  @P1 STG.E.U16 desc[UR36][R4.64+0xe2], R145 ;  /* 0x0000e29104001986 */ /* 0x0001e2000c101524 */
[----:B------:R-:W-:Y:S01]  /*9450*/  IADD3 R14, P1, P2, R11, R6, R23 ;  /* 0x000000060b0e7210 */ /* 0x000fe20007a3e017 */
[----:B------:R-:W-:Y:S01]  /*9460*/  FMUL R47, R47, R155 ;  /* 0x0000009b2f2f7220 */ /* 0x000fe20000400000 */
[----:B------:R-:W-:Y:S01]  /*9470*/  F2FP.F16.F32.PACK_AB R41, RZ, R41 ;  /* 0x00000029ff29723e */ /* 0x000fe200000000ff */
[----:B------:R-:W-:Y:S01]  /*9480*/  FMUL R48, R48, R155 ;  /* 0x0000009b30307220 */ /* 0x000fe20000400000 */
[----:B------:R-:W-:Y:S01]  /*9490*/  IADD3.X R15, R9, R7, R21, P1, P2 ;  /* 0x00000007090f7210 */ /* 0x000fe20000fe4415 */
[-C--:B------:R-:W-:Y:S01]  /*94a0*/  FMUL R49, R49, R155.reuse ;  /* 0x0000009b31317220 */ /* 0x080fe20000400000 */
[C---:B------:R-:W-:Y:S01]  /*94b0*/  ISETP.GT.AND P1, PT, R3.reuse, 0x80, PT ;  /* 0x000000800300780c */ /* 0x040fe20003f24270 */
[-C--:B------:R-:W-:Y:S01]  /*94c0*/  FMUL R50, R50, R155.reuse ;  /* 0x0000009b32327220 */ /* 0x080fe20000400000 */
[----:B------:R-:W-:Y:S01]  /*94d0*/  ISETP.GT.AND P2, PT, R3, 0x88, PT ;  /* 0x000000880300780c */ /* 0x000fe20003f44270 */
[----:B------:R-:W-:Y:S01]  /*94e0*/  FMUL R51, R51, R155 ;  /* 0x0000009b33337220 */ /* 0x000fe20000400000 */
[----:B------:R-:W-:Y:S01]  /*94f0*/  F2FP.F16.F32.PACK_AB R42, RZ, R42 ;  /* 0x0000002aff2a723e */ /* 0x000fe200000000ff */
[----:B0-----:R-:W-:Y:S01]  /*9500*/  @P5 IMAD.MOV.U32 R4, RZ, RZ, R12 ;  /* 0x000000ffff045224 */ /* 0x001fe200078e000c */
[----:B------:R-:W-:Y:S01]  /*9510*/  F2FP.F16.F32.PACK_AB R43, RZ, R43 ;  /* 0x0000002bff2b723e */ /* 0x000fe200000000ff */
[----:B------:R-:W-:Y:S01]  /*9520*/  @P5 IMAD.MOV.U32 R5, RZ, RZ, R13 ;  /* 0x000000ffff055224 */ /* 0x000fe200078e000d */
[----:B------:R-:W-:Y:S01]  /*9530*/  F2FP.F16.F32.PACK_AB R44, RZ, R44 ;  /* 0x0000002cff2c723e */ /* 0x000fe200000000ff */
[----:B------:R-:W-:Y:S01]  /*9540*/  FMUL R52, R52, R155 ;  /* 0x0000009b34347220 */ /* 0x000fe20000400000 */
[----:B------:R-:W-:Y:S01]  /*9550*/  F2FP.F16.F32.PACK_AB R45, RZ, R45 ;  /* 0x0000002dff2d723e */ /* 0x000fe200000000ff */
[-C--:B------:R-:W-:Y:S01]  /*9560*/  FMUL R53, R53, R155.reuse ;  /* 0x0000009b35357220 */ /* 0x080fe20000400000 */
[----:B------:R0:W-:Y:S01]  /*9570*/  @P5 STG.E.U16 desc[UR36][R4.64+0xe0], R146 ;  /* 0x0000e09204005986 */ /* 0x0001e2000c101524 */
[----:B------:R-:W-:Y:S01]  /*9580*/  ISETP.GT.AND P5, PT, R0, 0x78, P3 ;  /* 0x000000780000780c */ /* 0x000fe20001fa4270 */
[-C--:B------:R-:W-:Y:S01]  /*9590*/  FMUL R54, R54, R155.reuse ;  /* 0x0000009b36367220 */ /* 0x080fe20000400000 */
[C---:B------:R-:W-:Y:S01]  /*95a0*/  ISETP.GT.AND P3, PT, R0.reuse, 0x79, P3 ;  /* 0x000000790000780c */ /* 0x040fe20001f64270 */
[----:B------:R-:W-:Y:S01]  /*95b0*/  @P4 STG.E.U16 desc[UR36][R12.64+0xe2], R147 ;  /* 0x0000e2930c004986 */ /* 0x000fe2000c101524 */
[C---:B------:R-:W-:Y:S01]  /*95c0*/  ISETP.GT.AND P4, PT, R0.reuse, 0x78, P0 ;  /* 0x000000780000780c */ /* 0x040fe20000784270 */
[-C--:B------:R-:W-:Y:S01]  /*95d0*/  FMUL R55, R55, R155.reuse ;  /* 0x0000009b37377220 */ /* 0x080fe20000400000 */
[----:B------:R-:W-:Y:S01]  /*95e0*/  ISETP.GT.AND P0, PT, R0, 0x79, P0 ;  /* 0x000000790000780c */ /* 0x000fe20000704270 */
[-C--:B------:R-:W-:Y:S01]  /*95f0*/  FMUL R56, R56, R155.reuse ;  /* 0x0000009b38387220 */ /* 0x080fe20000400000 */
[----:B------:R-:W-:Y:S01]  /*9600*/  F2FP.F16.F32.PACK_AB R46, RZ, R46 ;  /* 0x0000002eff2e723e */ /* 0x000fe200000000ff */
[----:B------:R-:W-:Y:S01]  /*9610*/  FMUL R57, R57, R155 ;  /* 0x0000009b39397220 */ /* 0x000fe20000400000 */
[----:B------:R-:W-:Y:S01]  /*9620*/  F2FP.F16.F32.PACK_AB R47, RZ, R47 ;  /* 0x0000002fff2f723e */ /* 0x000fe200000000ff */
[-C--:B------:R-:W-:Y:S01]  /*9630*/  FMUL R58, R58, R155.reuse ;  /* 0x0000009b3a3a7220 */ /* 0x080fe20000400000 */
[----:B------:R-:W-:Y:S01]  /*9640*/  F2FP.F16.F32.PACK_AB R48, RZ, R48 ;  /* 0x00000030ff30723e */ /* 0x000fe200000000ff */
[----:B------:R-:W-:Y:S01]  /*9650*/  @P5 STG.E.U16 desc[UR36][R6.64+0xf0], R148 ;  /* 0x0000f09406005986 */ /* 0x000fe2000c101524 */
[----:B0-----:R-:W-:Y:S01]  /*9660*/  IADD3 R4, P5, R23, R6, RZ ;  /* 0x0000000617047210 */ /* 0x001fe20007fbe0ff */
[----:B------:R-:W-:Y:S01]  /*9670*/  FMUL R59, R59, R155 ;  /* 0x0000009b3b3b7220 */ /* 0x000fe20000400000 */
[----:B------:R-:W-:Y:S01]  /*9680*/  F2FP.F16.F32.PACK_AB R49, RZ, R49 ;  /* 0x00000031ff31723e */ /* 0x000fe200000000ff */
[----:B------:R0:W-:Y:S01]  /*9690*/  @P3 STG.E.U16 desc[UR36][R6.64+0xf2], R149 ;  /* 0x0000f29506003986 */ /* 0x0001e2000c101524 */
[C---:B------:R-:W-:Y:S01]  /*96a0*/  ISETP.GT.AND P3, PT, R0.reuse, RZ, P1 ;  /* 0x000000ff0000720c */ /* 0x040fe20000f64270 */
[----:B------:R-:W-:Y:S01]  /*96b0*/  IMAD.X R5, R21, 0x1, R7, P5 ;  /* 0x0000000115057824 */ /* 0x000fe200028e0607 */
[C---:B------:R-:W-:Y:S01]  /*96c0*/  ISETP.GT.AND P5, PT, R0.reuse, RZ, P2 ;  /* 0x000000ff0000720c */ /* 0x040fe200017a4270 */
        /* <DEDUP_REMOVED lines=11> */
[-C--:B0-----:R-:W-:Y:S01]  /*9780*/  IADD3 R6, P3, R11, R4.reuse, RZ ;  /* 0x000000040b067210 */ /* 0x081fe20007f7e0ff */
[----:B------:R-:W-:Y:S01]  /*9790*/  FMUL R63, R63, R155 ;  /* 0x0000009b3f3f7220 */ /* 0x000fe20000400000 */
[----:B------:R-:W-:Y:S01]  /*97a0*/  F2FP.F16.F32.PACK_AB R53, RZ, R53 ;  /* 0x00000035ff35723e */ /* 0x000fe200000000ff */
[----:B------:R-:W-:Y:S01]  /*97b0*/  @P4 STG.E.U16 desc[UR36][R4.64+0x2], R25 ;  /* 0x0000021904004986 */ /* 0x000fe2000c101524 */
[----:B------:R-:W-:Y:S01]  /*97c0*/  IADD3 R10, P4, R11, R4, RZ ;  /* 0x000000040b0a7210 */ /* 0x000fe20007f9e0ff */
[C-C-:B------:R-:W-:Y:S01]  /*97d0*/  IMAD.X R7, R9.reuse, 0x1, R5.reuse, P3 ;  /* 0x0000000109077824 */ /* 0x140fe200018e0605 */
[----:B------:R-:W-:Y:S01]  /*97e0*/  ISETP.GT.AND P3, PT, R0, 0x9, P2 ;  /* 0x000000090000780c */ /* 0x000fe20001764270 */
[-C--:B------:R-:W-:Y:S01]  /*97f0*/  FMUL R64, R64, R155.reuse ;  /* 0x0000009b40407220 */ /* 0x080fe20000400000 */
[----:B------:R-:W-:Y:S01]  /*9800*/  F2FP.F16.F32.PACK_AB R54, RZ, R54 ;  /* 0x00000036ff36723e */ /* 0x000fe200000000ff */
[----:B------:R-:W-:Y:S01]  /*9810*/  IMAD.X R11, R9, 0x1, R5, P4 ;  /* 0x00000001090b7824 */ /* 0x000fe200020e0605 */
[----:B------:R-:W-:Y:S01]  /*9820*/  ISETP.GT.AND P4, PT, R0, 0x8, P1 ;  /* 0x000000080000780c */ /* 0x000fe20000f84270 */
[----:B------:R-:W-:Y:S01]  /*9830*/  FMUL R65, R65, R155 ;  /* 0x0000009b41417220 */ /* 0x000fe20000400000 */
[----:B------:R-:W-:Y:S01]  /*9840*/  F2FP.F16.F32.PACK_AB R55, RZ, R55 ;  /* 0x00000037ff37723e */ /* 0x000fe200000000ff */
[-C--:B------:R-:W-:Y:S01]  /*9850*/  FMUL R66, R66, R155.reuse ;  /* 0x0000009b42427220 */ /* 0x080fe20000400000 */
        /* <DEDUP_REMOVED lines=8> */
[-C--:B------:R-:W-:Y:S01]  /*98e0*/  FMUL R69, R69, R155.reuse ;  /* 0x0000009b45457220 */ /* 0x080fe20000400000 */
[----:B------:R-:W-:Y:S01]  /*98f0*/  @P4 STG.E.U16 desc[UR36][R4.64+0x10], R28 ;  /* 0x0000101c04004986 */ /* 0x000fe2000c101524 */
[----:B------:R-:W-:Y:S01]  /*9900*/  ISETP.GT.AND P4, PT, R0, 0x10, P1 ;  /* 0x000000100000780c */ /* 0x000fe20000f84270 */
[-C--:B------:R-:W-:Y:S01]  /*9910*/  FMUL R70, R70, R155.reuse ;  /* 0x0000009b46467220 */ /* 0x080fe20000400000 */
[----:B------:R-:W-:Y:S01]  /*9920*/  F2FP.F16.F32.PACK_AB R58, RZ, R58 ;  /* 0x0000003aff3a723e */ /* 0x000fe200000000ff */
[-C--:B------:R-:W-:Y:S01]  /*9930*/  FMUL R71, R71, R155.reuse ;  /* 0x0000009b47477220 */ /* 0x080fe20000400000 */
[----:B------:R-:W-:Y:S01]  /*9940*/  @P5 STG.E.U16 desc[UR36][R4.64+0x12], R29 ;  /* 0x0000121d04005986 */ /* 0x000fe2000c101524 */
[----:B------:R-:W-:Y:S01]  /*9950*/  ISETP.GT.AND P5, PT, R0, 0x11, P1 ;  /* 0x000000110000780c */ /* 0x000fe20000fa4270 */
[----:B------:R-:W-:Y:S01]  /*9960*/  FMUL R72, R72, R155 ;  /* 0x0000009b48487220 */ /* 0x000fe20000400000 */
[----:B------:R-:W-:Y:S01]  /*9970*/  F2FP.F16.F32.PACK_AB R59, RZ, R59 ;  /* 0x0000003bff3b723e */ /* 0x000fe200000000ff */
[----:B------:R0:W-:Y:S01]  /*9980*/  @P0 STG.E.U16 desc[UR36][R6.64+0x10], R30 ;  /* 0x0000101e06000986 */ /* 0x0001e2000c101524 */
        /* <DEDUP_REMOVED lines=9> */
[----:B------:R-:W-:Y:S01]  /*9a20*/  FMUL R75, R75, R155 ;  /* 0x0000009b4b4b7220 */ /* 0x000fe20000400000 */
[----:B------:R-:W-:Y:S01]  /*9a30*/  F2FP.F16.F32.PACK_AB R62, RZ, R62 ;  /* 0x0000003eff3e723e */ /* 0x000fe200000000ff */
[----:B------:R-:W-:Y:S01]  /*9a40*/  @P5 STG.E.U16 desc[UR36][R4.64+0x22], R33 ;  /* 0x0000222104005986 */ /* 0x000fe2000c101524 */
[----:B------:R-:W-:Y:S01]  /*9a50*/  ISETP.GT.AND P5, PT, R0, 0x19, P1 ;  /* 0x000000190000780c */ /* 0x000fe20000fa4270 */
[--C-:B0-----:R-:W-:Y:S01]  /*9a60*/  @P0 IMAD.MOV.U32 R6, RZ, RZ, R14.reuse ;  /* 0x000000ffff060224 */ /* 0x101fe200078e000e */
[----:B------:R-:W-:Y:S01]  /*9a70*/  @P0 MOV R7, R15 ;  /* 0x0000000f00070202 */ /* 0x000fe20000000f00 */
[----:B------:R-:W-:Y:S01]  /*9a80*/  FMUL R76, R76, R155 ;  /* 0x0000009b4c4c7220 */ /* 0x000fe20000400000 */
[----:B------:R-:W-:Y:S01]  /*9a90*/  F2FP.F16.F32.PACK_AB R63, RZ, R63 ;  /* 0x0000003fff3f723e */ /* 0x000fe200000000ff */
[-C--:B------:R-:W-:Y:S01]  /*9aa0*/  FMUL R77, R77, R155.reuse ;  /* 0x0000009b4d4d7220 */ /* 0x080fe20000400000 */
[----:B------:R-:W-:Y:S01]  /*9ab0*/  F2FP.F16.F32.PACK_AB R64, RZ, R64 ;  /* 0x00000040ff40723e */ /* 0x000fe200000000ff */
[----:B------:R0:W-:Y:S01]  /*9ac0*/  @P0 STG.E.U16 desc[UR36][R6.64+0x20], R34 ;  /* 0x0000202206000986 */ /* 0x0001e2000c101524 */
        /* <DEDUP_REMOVED lines=11> */
[--C-:B0-----:R-:W-:Y:S01]  /*9b80*/  @P3 IMAD.MOV.U32 R6, RZ, RZ, R14.reuse ;  /* 0x000000ffff063224 */ /* 0x101fe200078e000e */
[----:B------:R-:W-:Y:S01]  /*9b90*/  F2FP.F16.F32.PACK_AB R70, RZ, R70 ;  /* 0x00000046ff46723e */ /* 0x000fe200000000ff */
[--C-:B------:R-:W-:Y:S01]  /*9ba0*/  @P3 IMAD.MOV.U32 R7, RZ, RZ, R15.reuse ;  /* 0x000000ffff073224 */ /* 0x100fe200078e000f */
[----:B------:R-:W-:Y:S01]  /*9bb0*/  F2FP.F16.F32.PACK_AB R71, RZ, R71 ;  /* 0x00000047ff47723e */ /* 0x000fe200000000ff */
[-C--:B------:R-:W-:Y:S01]  /*9bc0*/  FMUL R83, R83, R155.reuse ;  /* 0x0000009b53537220 */ /* 0x080fe20000400000 */
[----:B------:R-:W-:Y:S01]  /*9bd0*/  F2FP.F16.F32.PACK_AB R72, RZ, R72 ;  /* 0x00000048ff48723e */ /* 0x000fe200000000ff */
[-C--:B------:R-:W-:Y:S01]  /*9be0*/  FMUL R84, R84, R155.reuse ;  /* 0x0000009b54547220 */ /* 0x080fe20000400000 */
[----:B------:R0:W-:Y:S01]  /*9bf0*/  @P3 STG.E.U16 desc[UR36][R6.64+0x22], R35 ;  /* 0x0000222306003986 */ /* 0x0001e2000c101524 */
        /* <DEDUP_REMOVED lines=11> */
[----:B0-----:R-:W-:Y:S01]  /*9cb0*/  @P0 IMAD.MOV.U32 R6, RZ, RZ, R14 ;  /* 0x000000ffff060224 */ /* 0x001fe200078e000e */
[----:B------:R-:W-:Y:S01]  /*9cc0*/  F2FP.F16.F32.PACK_AB R76, RZ, R76 ;  /* 0x0000004cff4c723e */ /* 0x000fe200000000ff */
[----:B------:R-:W-:Y:S01]  /*9cd0*/  @P0 IMAD.MOV.U32 R7, RZ, RZ, R15 ;  /* 0x000000ffff070224 */ /* 0x000fe200078e000f */
[----:B------:R-:W-:-:S02]  /*9ce0*/  F2FP.F16.F32.PACK_AB R77, RZ, R77 ;  /* 0x0000004dff4d723e */ /* 0x000fc400000000ff */
[----:B------:R-:W-:Y:S02]  /*9cf0*/  F2FP.F16.F32.PACK_AB R78, RZ, R78 ;  /* 0x0000004eff4e723e */ /* 0x000fe400000000ff */
[----:B------:R0:W-:Y:S01]  /*9d00*/  @P0 STG.E.U16 desc[UR36][R6.64+0x30], R38 ;  /* 0x0000302606000986 */ /* 0x0001e2000c101524 */
[----:B------:R-:W-:Y:S02]  /*9d10*/  ISETP.GT.AND P0, PT, R0, 0x20, P2 ;  /* 0x000000200000780c */ /* 0x000fe40001704270 */
[----:B------:R-:W-:Y:S02]  /*9d20*/  F2FP.F16.F32.PACK_AB R79, RZ, R79 ;  /* 0x0000004fff4f723e */ /* 0x000fe400000000ff */
[----:B------:R-:W-:Y:S02]  /*9d30*/  F2FP.F16.F32.PACK_AB R80, RZ, R80 ;  /* 0x00000050ff50723e */ /* 0x000fe400000000ff */
[----:B------:R-:W-:Y:S02]  /*9d40*/  F2FP.F16.F32.PACK_AB R81, RZ, R81 ;  /* 0x00000051ff51723e */ /* 0x000fe400000000ff */
[----:B------:R-:W-:-:S02]  /*9d50*/  F2FP.F16.F32.PACK_AB R82, RZ, R82 ;  /* 0x00000052ff52723e */ /* 0x000fc400000000ff */
[----:B------:R-:W-:Y:S01]  /*9d60*/  F2FP.F16.F32.PACK_AB R83, RZ, R83 ;  /* 0x00000053ff53723e */ /* 0x000fe200000000ff */
[----:B0-----:R-:W-:Y:S01]  /*9d70*/  @P3 IMAD.MOV.U32 R6, RZ, RZ, R14 ;  /* 0x000000ffff063224 */ /* 0x001fe200078e000e */
[----:B------:R-:W-:Y:S01]  /*9d80*/  F2FP.F16.F32.PACK_AB R84, RZ, R84 ;  /* 0x00000054ff54723e */ /* 0x000fe200000000ff */
[----:B------:R-:W-:Y:S01]  /*9d90*/  @P3 IMAD.MOV.U32 R7, RZ, RZ, R15 ;  /* 0x000000ffff073224 */ /* 0x000fe200078e000f */
[----:B------:R-:W-:Y:S02]  /*9da0*/  F2FP.F16.F32.PACK_AB R85, RZ, R85 ;  /* 0x00000055ff55723e */ /* 0x000fe400000000ff */
[----:B------:R-:W-:Y:S02]  /*9db0*/  F2FP.F16.F32.PACK_AB R86, RZ, R86 ;  /* 0x00000056ff56723e */ /* 0x000fe400000000ff */
[----:B------:R0:W-:Y:S01]  /*9dc0*/  @P3 STG.E.U16 desc[UR36][R6.64+0x32], R39 ;  /* 0x0000322706003986 */ /* 0x0001e2000c101524 */
[C---:B------:R-:W-:Y:S02]  /*9dd0*/  ISETP.GT.AND P3, PT, R0.reuse, 0x21, P2 ;  /* 0x000000210000780c */ /* 0x040fe40001764270 */
[----:B------:R-:W-:Y:S01]  /*9de0*/  F2FP.F16.F32.PACK_AB R87, RZ, R87 ;  /* 0x00000057ff57723e */ /* 0x000fe200000000ff */
[----:B------:R-:W-:Y:S01]  /*9df0*/  @P4 STG.E.U16 desc[UR36][R4.64+0x40], R40 ;  /* 0x0000402804004986 */ /* 0x000fe2000c101524 */
[----:B------:R-:W-:-:S03]  /*9e00*/  ISETP.GT.AND P4, PT, R0, 0x28, P1 ;  /* 0x000000280000780c */ /* 0x000fc60000f84270 */
[----:B------:R-:W-:Y:S01]  /*9e10*/  @P5 STG.E.U16 desc[UR36][R4.64+0x42], R41 ;  /* 0x0000422904005986 */ /* 0x000fe2000c101524 */
[----:B------:R-:W-:Y:S01]  /*9e20*/  ISETP.GT.AND P5, PT, R0, 0x29, P1 ;  /* 0x000000290000780c */ /* 0x000fe20000fa4270 */
[----:B0-----:R-:W-:Y:S02]  /*9e30*/  @P0 IMAD.MOV.U32 R6, RZ, RZ, R14 ;  /* 0x000000ffff060224 */ /* 0x001fe400078e000e */
[----:B------:R-:W-:-:S05]  /*9e40*/  @P0 IMAD.MOV.U32 R7, RZ, RZ, R15 ;  /* 0x000000ffff070224 */ /* 0x000fca00078e000f */
[----:B------:R0:W-:Y:S01]  /*9e50*/  @P0 STG.E.U16 desc[UR36][R6.64+0x40], R42 ;  /* 0x0000402a06000986 */ /* 0x0001e2000c101524 */
[----:B------:R-:W-:Y:S01]  /*9e60*/  ISETP.GT.AND P0, PT, R0, 0x28, P2 ;  /* 0x000000280000780c */ /* 0x000fe20001704270 */
[----:B0-----:R-:W-:Y:S02]  /*9e70*/  @P3 IMAD.MOV.U32 R6, RZ, RZ, R14 ;  /* 0x000000ffff063224 */ /* 0x001fe400078e000e */
[----:B------:R-:W-:-:S05]  /*9e80*/  @P3 IMAD.MOV.U32 R7, RZ, RZ, R15 ;  /* 0x000000ffff073224 */ /* 0x000fca00078e000f */
[----:B------:R0:W-:Y:S01]  /*9e90*/  @P3 STG.E.U16 desc[UR36][R6.64+0x42], R43 ;  /* 0x0000422b06003986 */ /* 0x0001e2000c101524 */
[----:B------:R-:W-:-:S03]  /*9ea0*/  ISETP.GT.AND P3, PT, R0, 0x29, P2 ;  /* 0x000000290000780c */ /* 0x000fc60001764270 */
[----:B------:R-:W-:Y:S01]  /*9eb0*/  @P4 STG.E.U16 desc[UR36][R4.64+0x50], R44 ;  /* 0x0000502c04004986 */ /* 0x000fe2000c101524 */
[----:B------:R-:W-:-:S03]  /*9ec0*/  ISETP.GT.AND P4, PT, R0, 0x30, P1 ;  /* 0x000000300000780c */ /* 0x000fc60000f84270 */
[----:B------:R-:W-:Y:S01]  /*9ed0*/  @P5 STG.E.U16 desc[UR36][R4.64+0x52], R45 ;  /* 0x0000522d04005986 */ /* 0x000fe2000c101524 */
[----:B------:R-:W-:Y:S02]  /*9ee0*/  ISETP.GT.AND P5, PT, R0, 0x31, P1 ;  /* 0x000000310000780c */ /* 0x000fe40000fa4270 */
[----:B0-----:R-:W-:Y:S01]  /*9ef0*/  @P0 MOV R6, R14 ;  /* 0x0000000e00060202 */ /* 0x001fe20000000f00 */
        /* <DEDUP_REMOVED lines=27> */
[----:B0-----:R-:W-:Y:S01]  /*a0b0*/  @P3 IMAD.MOV.U32 R6, RZ, RZ, R14 ;  /* 0x000000ffff063224 */ /* 0x001fe200078e000e */
[----:B------:R-:W-:-:S05]  /*a0c0*/  @P3 MOV R7, R15 ;  /* 0x0000000f00073202 */ /* 0x000fca0000000f00 */
        /* <DEDUP_REMOVED lines=33> */
[----:B------:R-:W-:Y:S02]  /*a2e0*/  ISETP.GT.AND P0, PT, R0, 0x58, P2 ;  /* 0x000000580000780c */ /* 0x000fe40001704270 */
[----:B0-----:R-:W-:Y:S01]  /*a2f0*/  @P3 MOV R6, R14 ;  /* 0x0000000e00063202 */ /* 0x001fe20000000f00 */
        /* <DEDUP_REMOVED lines=31> */
[----:B0-----:R-:W-:Y:S01]  /*a4f0*/  @P0 IMAD.MOV.U32 R6, RZ, RZ, R14 ;  /* 0x000000ffff060224 */ /* 0x001fe200078e000e */
[----:B------:R-:W-:-:S05]  /*a500*/  @P0 MOV R7, R15 ;  /* 0x0000000f00070202 */ /* 0x000fca0000000f00 */
[----:B------:R0:W-:Y:S01]  /*a510*/  @P0 STG.E.U16 desc[UR36][R6.64+0xd0], R78 ;  /* 0x0000d04e06000986 */ /* 0x0001e2000c101524 */
[----:B------:R-:W-:Y:S01]  /*a520*/  ISETP.GT.AND P0, PT, R0, 0x70, P2 ;  /* 0x000000700000780c */ /* 0x000fe20001704270 */
[----:B0-----:R-:W-:Y:S02]  /*a530*/  @P3 IMAD.MOV.U32 R6, RZ, RZ, R14 ;  /* 0x000000ffff063224 */ /* 0x001fe400078e000e */
[----:B------:R-:W-:-:S05]  /*a540*/  @P3 IMAD.MOV.U32 R7, RZ, RZ, R15 ;  /* 0x000000ffff073224 */ /* 0x000fca00078e000f */
[----:B------:R0:W-:Y:S01]  /*a550*/  @P3 STG.E.U16 desc[UR36][R6.64+0xd2], R79 ;  /* 0x0000d24f06003986 */ /* 0x0001e2000c101524 */
[C---:B------:R-:W-:Y:S02]  /*a560*/  ISETP.GT.AND P3, PT, R0.reuse, 0x78, P1 ;  /* 0x000000780000780c */ /* 0x040fe40000f64270 */
[C---:B------:R-:W-:Y:S01]  /*a570*/  ISETP.GT.AND P1, PT, R0.reuse, 0x79, P1 ;  /* 0x000000790000780c */ /* 0x040fe20000f24270 */
[----:B------:R-:W-:Y:S01]  /*a580*/  @P4 STG.E.U16 desc[UR36][R4.64+0xe0], R80 ;  /* 0x0000e05004004986 */ /* 0x000fe2000c101524 */
[----:B------:R-:W-:-:S03]  /*a590*/  ISETP.GT.AND P4, PT, R0, 0x71, P2 ;  /* 0x000000710000780c */ /* 0x000fc60001784270 */
[----:B------:R-:W-:Y:S01]  /*a5a0*/  @P5 STG.E.U16 desc[UR36][R4.64+0xe2], R81 ;  /* 0x0000e25104005986 */ /* 0x000fe2000c101524 */
[C---:B------:R-:W-:Y:S02]  /*a5b0*/  ISETP.GT.AND P5, PT, R0.reuse, 0x78, P2 ;  /* 0x000000780000780c */ /* 0x040fe400017a4270 */
[----:B------:R-:W-:Y:S01]  /*a5c0*/  ISETP.GT.AND P2, PT, R0, 0x79, P2 ;  /* 0x000000790000780c */ /* 0x000fe20001744270 */
[----:B0-----:R-:W-:Y:S02]  /*a5d0*/  @P0 IMAD.MOV.U32 R6, RZ, RZ, R14 ;  /* 0x000000ffff060224 */ /* 0x001fe400078e000e */
[----:B------:R-:W-:-:S05]  /*a5e0*/  @P0 IMAD.MOV.U32 R7, RZ, RZ, R15 ;  /* 0x000000ffff070224 */ /* 0x000fca00078e000f */
[----:B------:R0:W-:Y:S02]  /*a5f0*/  @P0 STG.E.U16 desc[UR36][R6.64+0xe0], R82 ;  /* 0x0000e05206000986 */ /* 0x0001e4000c101524 */
[----:B0-----:R-:W-:Y:S02]  /*a600*/  @P4 IMAD.MOV.U32 R6, RZ, RZ, R14 ;  /* 0x000000ffff064224 */ /* 0x001fe400078e000e */
[----:B------:R-:W-:-:S05]  /*a610*/  @P4 IMAD.MOV.U32 R7, RZ, RZ, R15 ;  /* 0x000000ffff074224 */ /* 0x000fca00078e000f */
[----:B------:R-:W-:Y:S04]  /*a620*/  @P4 STG.E.U16 desc[UR36][R6.64+0xe2], R83 ;  /* 0x0000e25306004986 */ /* 0x000fe8000c101524 */
[----:B------:R-:W-:Y:S04]  /*a630*/  @P3 STG.E.U16 desc[UR36][R4.64+0xf0], R84 ;  /* 0x0000f05404003986 */ /* 0x000fe8000c101524 */
[----:B------:R0:W-:Y:S02]  /*a640*/  @P1 STG.E.U16 desc[UR36][R4.64+0xf2], R85 ;  /* 0x0000f25504001986 */ /* 0x0001e4000c101524 */
[----:B0-----:R-:W-:-:S02]  /*a650*/  @P5 IMAD.MOV.U32 R4, RZ, RZ, R14 ;  /* 0x000000ffff045224 */ /* 0x001fc400078e000e */
[----:B------:R-:W-:-:S05]  /*a660*/  @P5 IMAD.MOV.U32 R5, RZ, RZ, R15 ;  /* 0x000000ffff055224 */ /* 0x000fca00078e000f */
[----:B------:R0:W-:Y:S04]  /*a670*/  @P5 STG.E.U16 desc[UR36][R4.64+0xf0], R86 ;  /* 0x0000f05604005986 */ /* 0x0001e8000c101524 */
[----:B------:R0:W-:Y:S02]  /*a680*/  @P2 STG.E.U16 desc[UR36][R14.64+0xf2], R87 ;  /* 0x0000f2570e002986 */ /* 0x0001e4000c101524 */
.L_x_287:
[----:B------:R-:W-:Y:S05]  /*a690*/  BSYNC B0 ;  /* 0x0000000000007941 */ /* 0x000fea0003800000 */
.L_x_35:
[----:B------:R-:W-:Y:S01]  /*a6a0*/  ULDC UR4, c[0x0][0xc] ;  /* 0x0000030000047ab9 */ /* 0x000fe20000000800 */
[----:B------:R-:W-:Y:S01]  /*a6b0*/  ULDC UR5, c[0x0][0x10] ;  /* 0x0000040000057ab9 */ /* 0x000fe20000000800 */
[----:B0-----:R-:W0:Y:S01]  /*a6c0*/  LDC R3, c[0x0][0x14] ;  /* 0x00000500ff037b82 */ /* 0x001e220000000800 */
[----:B------:R-:W-:Y:S01]  /*a6d0*/  UIMAD.WIDE.U32 UR4, UR4, UR5, URZ ;  /* 0x00000005040472a5 */ /* 0x000fe2000f8e003f */
[----:B------:R-:W-:Y:S01]  /*a6e0*/  PRMT R0, RZ, 0x7610, R0 ;  /* 0x00007610ff007816 */ /* 0x000fe20000000000 */
[----:B-----5:R-:W-:Y:S01]  /*a6f0*/  IMAD.MOV.U32 R154, RZ, RZ, -0x1 ;  /* 0xffffffffff9a7424 */ /* 0x020fe200078e00ff */
[----:B------:R-:W-:-:S03]  /*a700*/  MOV R23, 0xffffffff ;  /* 0xffffffff00177802 */ /* 0x000fc60000000f00 */
[----:B0-----:R-:W-:-:S04]  /*a710*/  IMAD.WIDE.U32 R16, R3, UR4, R16 ;  /* 0x0000000403107c25 */ /* 0x001fc8000f8e0010 */
[----:B------:R-:W-:Y:S01]  /*a720*/  IMAD R3, R3, UR5, RZ ;  /* 0x0000000503037c24 */ /* 0x000fe2000f8e02ff */
[----:B------:R-:W-:Y:S02]  /*a730*/  ULDC.64 UR4, c[0x0][0x650] ;  /* 0x0001940000047ab9 */ /* 0x000fe40000000a00 */
[----:B------:R-:W-:Y:S01]  /*a740*/  ISETP.GE.U32.AND P0, PT, R16, UR4, PT ;  /* 0x0000000410007c0c */ /* 0x000fe2000bf06070 */
[----:B------:R-:W-:-:S05]  /*a750*/  IMAD.IADD R17, R17, 0x1, R3 ;  /* 0x0000000111117824 */ /* 0x000fca00078e0203 */
[----:B------:R-:W-:-:S13]  /*a760*/  ISETP.GE.U32.AND.EX P0, PT, R17, UR5, PT, P0 ;  /* 0x0000000511007c0c */ /* 0x000fda000bf06100 */
[----:B------:R-:W-:Y:S05]  /*a770*/  @P0 BRA `(.L_x_288) ;  /* 0x0000000400640947 */ /* 0x000fea0003800000 */
[----:B------:R-:W0:Y:S01]  /*a780*/  S2R R12, SR_CTAID.X ;  /* 0x00000000000c7919 */ /* 0x000e220000002500 */
[----:B-12---:R-:W1:Y:S01]  /*a790*/  LDC.64 R10, c[0x0][0x628] ;  /* 0x00018a00ff0a7b82 */ /* 0x006e620000000a00 */
[----:B------:R-:W-:Y:S01]  /*a7a0*/  ULDC UR4, c[0x0][0x150] ;  /* 0x0000540000047ab9 */ /* 0x000fe20000000800 */
[----:B------:R-:W-:Y:S01]  /*a7b0*/  IMAD.MOV.U32 R8, RZ, RZ, R16 ;  /* 0x000000ffff087224 */ /* 0x000fe200078e0010 */
[----:B------:R-:W2:Y:S01]  /*a7c0*/  S2R R24, SR_CTAID.Y ;  /* 0x0000000000187919 */ /* 0x000ea20000002600 */
[----:B------:R-:W-:-:S04]  /*a7d0*/  IMAD.MOV.U32 R9, RZ, RZ, R17 ;  /* 0x000000ffff097224 */ /* 0x000fc800078e0011 */
[----:B------:R-:W2:Y:S08]  /*a7e0*/  LDC R21, c[0x0][0x144] ;  /* 0x00005100ff157b82 */ /* 0x000eb00000000800 */
[----:B------:R-:W2:Y:S08]  /*a7f0*/  LDC R0, c[0x0][0x630] ;  /* 0x00018c00ff007b82 */ /* 0x000eb00000000800 */
[----:B------:R-:W2:Y:S01]  /*a800*/  LDC.64 R14, c[0x0][0x620] ;  /* 0x00018800ff0e7b82 */ /* 0x000ea20000000a00 */
[----:B-1----:R-:W-:-:S04]  /*a810*/  ISETP.NE.U32.AND P0, PT, R10, RZ, PT ;  /* 0x000000ff0a00720c */ /* 0x002fc80003f05070 */
[----:B------:R-:W-:Y:S02]  /*a820*/  ISETP.NE.AND.EX P0, PT, R11, RZ, PT, P0 ;  /* 0x000000ff0b00720c */ /* 0x000fe40003f05300 */
[----:B0-----:R-:W-:-:S05]  /*a830*/  I2FP.F32.U32 R3, R12 ;  /* 0x0000000c00037245 */ /* 0x001fca0000201000 */
[----:B------:R-:W-:-:S04]  /*a840*/  FMUL R3, R3, UR4 ;  /* 0x0000000403037c20 */ /* 0x000fc80008400000 */
[----:B------:R0:W1:Y:S02]  /*a850*/  F2I.U32.TRUNC.NTZ R20, R3 ;  /* 0x0000000300147305 */ /* 0x000064000020f000 */
[----:B------:R-:W-:Y:S05]  /*a860*/  @!P0 BRA `(.L_x_289) ;  /* 0x0000000000288947 */ /* 0x000fea0003800000 */
[----:B0-----:R-:W0:Y:S02]  /*a870*/  LDC R3, c[0x0][0x634] ;  /* 0x00018d00ff037b82 */ /* 0x001e240000000800 */
[----:B0-----:R-:W-:-:S05]  /*a880*/  IADD3 R3, P0, R16, R3, RZ ;  /* 0x0000000310037210 */ /* 0x001fca0007f1e0ff */
        /* <DEDUP_REMOVED lines=8> */
.L_x_289:
[----:B------:R-:W5:Y:S01]  /*a910*/  LDC.64 R30, c[0x0][0x640] ;  /* 0x00019000ff1e7b82 */ /* 0x000f620000000a00 */
[-CC-:B--2---:R-:W-:Y:S01]  /*a920*/  SHF.R.U64 R23, R8, R0.reuse, R9.reuse ;  /* 0x0000000008177219 */ /* 0x184fe20000001209 */
[----:B-1----:R-:W-:Y:S01]  /*a930*/  IMAD.MOV R20, RZ, RZ, -R20 ;  /* 0x000000ffff147224 */ /* 0x002fe200078e0a14 */
[----:B------:R-:W-:Y:S01]  /*a940*/  SHF.R.U32.HI R0, RZ, R0, R9 ;  /* 0x00000000ff007219 */ /* 0x000fe20000011609 */
[----:B------:R-:W-:Y:S01]  /*a950*/  ULDC UR4, c[0x0][0x154] ;  /* 0x0000550000047ab9 */ /* 0x000fe20000000800 */
[----:B0-----:R-:W-:Y:S01]  /*a960*/  IADD3 R3, P0, RZ, -R23, RZ ;  /* 0x80000017ff037210 */ /* 0x001fe20007f1e0ff */
[----:B------:R-:W-:Y:S02]  /*a970*/  IMAD R26, R21, R20, R12 ;  /* 0x00000014151a7224 */ /* 0x000fe400078e020c */
[----:B------:R-:W0:Y:S01]  /*a980*/  LDC R6, c[0x0][0x618] ;  /* 0x00018600ff067b82 */ /* 0x000e220000000800 */
[----:B------:R-:W-:Y:S02]  /*a990*/  IMAD.MOV.U32 R7, RZ, RZ, 0x1 ;  /* 0x00000001ff077424 */ /* 0x000fe400078e00ff */
[----:B------:R-:W-:-:S04]  /*a9a0*/  IMAD.X R5, RZ, RZ, ~R0, P0 ;  /* 0x000000ffff057224 */ /* 0x000fc800000e0e00 */
[-C--:B------:R-:W-:Y:S01]  /*a9b0*/  IMAD R0, R5, R14.reuse, RZ ;  /* 0x0000000e05007224 */ /* 0x080fe200078e02ff */
[----:B------:R-:W1:Y:S01]  /*a9c0*/  LDC R8, c[0x0][0x608] ;  /* 0x00018200ff087b82 */ /* 0x000e620000000800 */
[----:B------:R-:W-:-:S04]  /*a9d0*/  IMAD.WIDE.U32 R4, R3, R14, R16 ;  /* 0x0000000e03047225 */ /* 0x000fc800078e0010 */
[----:B------:R-:W-:Y:S01]  /*a9e0*/  IMAD R3, R3, R15, R0 ;  /* 0x0000000f03037224 */ /* 0x000fe200078e0200 */
[----:B------:R-:W-:Y:S02]  /*a9f0*/  I2FP.F32.U32 R0, R24 ;  /* 0x0000001800007245 */ /* 0x000fe40000201000 */
[----:B------:R-:W2:Y:S01]  /*aa00*/  LDC R28, c[0x0][0x658] ;  /* 0x00019600ff1c7b82 */ /* 0x000ea20000000800 */
[----:B------:R-:W-:Y:S01]  /*aa10*/  IMAD.IADD R3, R5, 0x1, R3 ;  /* 0x0000000105037824 */ /* 0x000fe200078e0203 */
[----:B-----5:R-:W-:Y:S01]  /*aa20*/  ISETP.NE.U32.AND P0, PT, R30, RZ, PT ;  /* 0x000000ff1e00720c */ /* 0x020fe20003f05070 */
[----:B------:R-:W-:Y:S01]  /*aa30*/  FMUL R0, R0, UR4 ;  /* 0x0000000400007c20 */ /* 0x000fe20008400000 */
[----:B------:R-:W-:Y:S02]  /*aa40*/  IMAD.MOV.U32 R5, RZ, RZ, -0x1 ;  /* 0xffffffffff057424 */ /* 0x000fe400078e00ff */
[----:B------:R-:W-:Y:S01]  /*aa50*/  ISETP.NE.AND.EX P0, PT, R31, RZ, PT, P0 ;  /* 0x000000ff1f00720c */ /* 0x000fe20003f05300 */
[----:B------:R1:W2:Y:S01]  /*aa60*/  F2I.U32.TRUNC.NTZ R13, R0 ;  /* 0x00000000000d7305 */ /* 0x0002a2000020f000 */
[----:B------:R-:W3:Y:S01]  /*aa70*/  LDC R15, c[0x0][0x148] ;  /* 0x00005200ff0f7b82 */ /* 0x000ee20000000800 */
[----:B0-----:R-:W-:-:S02]  /*aa80*/  SHF.R.U64 R12, R4, R6, R3 ;  /* 0x00000006040c7219 */ /* 0x001fc40000001203 */
[----:B------:R-:W-:-:S05]  /*aa90*/  SHF.R.U32.HI R3, RZ, R6, R3 ;  /* 0x00000006ff037219 */ /* 0x000fca0000011603 */
[----:B------:R-:W0:Y:S01]  /*aaa0*/  LDC R20, c[0x0][0x600] ;  /* 0x00018000ff147b82 */ /* 0x000e220000000800 */
[-CC-:B-1----:R-:W-:Y:S02]  /*aab0*/  SHF.R.U64 R10, R12, R8.reuse, R3.reuse ;  /* 0x000000080c0a7219 */ /* 0x182fe40000001203 */
[----:B------:R-:W-:-:S05]  /*aac0*/  SHF.R.U32.HI R3, RZ, R8, R3 ;  /* 0x00000008ff037219 */ /* 0x000fca0000011603 */
[----:B------:R-:W1:Y:S01]  /*aad0*/  LDC R21, c[0x0][0x648] ;  /* 0x00019200ff157b82 */ /* 0x000e620000000800 */
[-C--:B--2---:R-:W-:Y:S02]  /*aae0*/  SHF.L.U32 R4, R5, R28.reuse, RZ ;  /* 0x0000001c05047219 */ /* 0x084fe400000006ff */
[-CC-:B------:R-:W-:Y:S02]  /*aaf0*/  SHF.R.U64 R14, R10, R28.reuse, R3.reuse ;  /* 0x0000001c0a0e7219 */ /* 0x180fe40000001203 */
[----:B------:R-:W-:Y:S02]  /*ab00*/  SHF.R.U32.HI R5, RZ, R28, R3 ;  /* 0x0000001cff057219 */ /* 0x000fe40000011603 */
[----:B------:R-:W-:Y:S01]  /*ab10*/  LOP3.LUT R153, RZ, R4, RZ, 0x33, !PT ;  /* 0x00000004ff997212 */ /* 0x000fe200078e33ff */
[----:B------:R-:W2:Y:S01]  /*ab20*/  LDC R25, c[0x0][0x638] ;  /* 0x00018e00ff197b82 */ /* 0x000ea20000000800 */
[----:B------:R-:W-:Y:S02]  /*ab30*/  SHF.L.U32 R28, R7, R28, RZ ;  /* 0x0000001c071c7219 */ /* 0x000fe400000006ff */
[----:B------:R-:W-:-:S05]  /*ab40*/  MOV R4, R14 ;  /* 0x0000000e00047202 */ /* 0x000fca0000000f00 */
[----:B------:R-:W0:Y:S01]  /*ab50*/  LDC R27, c[0x0][0x610] ;  /* 0x00018400ff1b7b82 */ /* 0x000e220000000800 */
[----:B------:R-:W-:Y:S05]  /*ab60*/  @!P0 BRA `(.L_x_290) ;  /* 0x0000000000288947 */ /* 0x000fea0003800000 */
[----:B------:R-:W5:Y:S02]  /*ab70*/  LDC R3, c[0x0][0x64c] ;  /* 0x00019300ff037b82 */ /* 0x000f640000000800 */
[----:B-----5:R-:W-:-:S05]  /*ab80*/  IADD3 R3, P0, R14, R3, RZ ;  /* 0x000000030e037210 */ /* 0x020fca0007f1e0ff */
        /* <DEDUP_REMOVED lines=8> */
.L_x_290:
[----:B------:R-:W-:Y:S01]  /*ac10*/  ISETP.NE.AND P0, PT, R2, 0x1, PT ;  /* 0x000000010200780c */ /* 0x000fe20003f05270 */
[----:B------:R-:W-:Y:S01]  /*ac20*/  IMAD.MOV R13, RZ, RZ, -R13 ;  /* 0x000000ffff0d7224 */ /* 0x000fe200078e0a0d */
[----:B-1----:R-:W-:Y:S01]  /*ac30*/  SHF.R.U64 R0, R4, R21, R5 ;  /* 0x0000001504007219 */ /* 0x002fe20000001205 */
[----:B0-----:R-:W-:Y:S01]  /*ac40*/  VIADD R5, R20, 0xffffffff ;  /* 0xffffffff14057836 */ /* 0x001fe20000000000 */
[----:B------:R-:W-:-:S03]  /*ac50*/  LOP3.LUT R153, R10, R153, RZ, 0xc0, !PT ;  /* 0x000000990a997212 */ /* 0x000fc600078ec0ff */
[----:B------:R-:W-:Y:S01]  /*ac60*/  IMAD.MOV R3, RZ, RZ, -R0 ;  /* 0x000000ffff037224 */ /* 0x000fe200078e0a00 */
[----:B------:R-:W-:Y:S01]  /*ac70*/  LOP3.LUT R5, R12, R5, RZ, 0xc0, !PT ;  /* 0x000000050c057212 */ /* 0x000fe200078ec0ff */
[----:B------:R-:W-:Y:S02]  /*ac80*/  IMAD R153, R28, R0, R153 ;  /* 0x000000001c997224 */ /* 0x000fe400078e0299 */
[----:B--2---:R-:W-:Y:S02]  /*ac90*/  IMAD R0, R3, R25, R14 ;  /* 0x0000001903007224 */ /* 0x004fe400078e020e */
[----:B---3--:R-:W-:Y:S02]  /*aca0*/  @P0 IMAD R26, R15, R13, R24 ;  /* 0x0000000d0f1a0224 */ /* 0x008fe400078e0218 */
[----:B------:R-:W-:Y:S02]  /*acb0*/  IMAD R4, R0, R20, R5 ;  /* 0x0000001400047224 */ /* 0x000fe400078e0205 */
[----:B------:R-:W-:-:S02]  /*acc0*/  IMAD R153, R153, R27, R26 ;  /* 0x0000001b99997224 */ /* 0x000fc400078e021a */
[----:B------:R-:W-:-:S03]  /*acd0*/  IMAD.MOV.U32 R3, RZ, RZ, 0x1 ;  /* 0x00000001ff037424 */ /* 0x000fc600078e00ff */
[----:B------:R-:W-:Y:S02]  /*ace0*/  SEL R154, R4, R153, !P0 ;  /* 0x00000099049a7207 */ /* 0x000fe40004000000 */
[----:B------:R-:W-:Y:S02]  /*acf0*/  PRMT R0, R3, 0x7610, R0 ;  /* 0x0000761003007816 */ /* 0x000fe40000000000 */
[----:B------:R-:W-:-:S07]  /*ad00*/  SEL R153, R153, R4, !P0 ;  /* 0x0000000499997207 */ /* 0x000fce0004000000 */
.L_x_288:
[----:B------:R-:W-:-:S13]  /*ad10*/  LOP3.LUT P0, RZ, R0, 0xff, RZ, 0xc0, !PT ;  /* 0x000000ff00ff7812 */ /* 0x000fda000780c0ff */
[----:B------:R-:W-:Y:S05]  /*ad20*/  @P0 BRA `(.L_x_291) ;  /* 0xffffff6400700947 */ /* 0x000fea000383ffff */
[----:B------:R-:W-:Y:S05]  /*ad30*/  EXIT ;  /* 0x000000000000794d */ /* 0x000fea0003800000 */
.L_x_8:
        /* <DEDUP_REMOVED lines=9> */
[----:B------:R-:W-:Y:S01]  /*add0*/  MOV R12, R16 ;  /* 0x00000010000c7202 */ /* 0x000fe20000000f00 */
[----:B------:R-:W-:-:S06]  /*ade0*/  IMAD.MOV.U32 R13, RZ, RZ, R17 ;  /* 0x000000ffff0d7224 */ /* 0x000fcc00078e0011 */
[----:B------:R-:W1:Y:S08]  /*adf0*/  LDC R6, c[0x0][0x630] ;  /* 0x00018c00ff067b82 */ /* 0x000e700000000800 */
[----:B------:R-:W2:Y:S01]  /*ae00*/  LDC.64 R24, c[0x0][0x620] ;  /* 0x00018800ff187b82 */ /* 0x000ea20000000a00 */
[----:B0-----:R-:W-:-:S04]  /*ae10*/  ISETP.NE.U32.AND P0, PT, R14, RZ, PT ;  /* 0x000000ff0e00720c */ /* 0x001fc80003f05070 */
[----:B------:R-:W-:-:S13]  /*ae20*/  ISETP.NE.AND.EX P0, PT, R15, RZ, PT, P0 ;  /* 0x000000ff0f00720c */ /* 0x000fda0003f05300 */
[----:B-12---:R-:W-:Y:S05]  /*ae30*/  @!P0 BRA `(.L_x_293) ;  /* 0x0000000000288947 */ /* 0x006fea0003800000 */
[----:B------:R-:W0:Y:S02]  /*ae40*/  LDC R9, c[0x0][0x634] ;  /* 0x00018d00ff097b82 */ /* 0x000e240000000800 */
        /* <DEDUP_REMOVED lines=9> */
.L_x_293:
[----:B------:R-:W0:Y:S01]  /*aee0*/  LDC.64 R28, c[0x0][0x640] ;  /* 0x00019000ff1c7b82 */ /* 0x000e220000000a00 */
[-CC-:B------:R-:W-:Y:S01]  /*aef0*/  SHF.R.U64 R22, R12, R6.reuse, R13.reuse ;  /* 0x000000060c167219 */ /* 0x180fe2000000120d */
[----:B------:R-:W-:Y:S01]  /*af00*/  IMAD.MOV.U32 R30, RZ, RZ, 0x1 ;  /* 0x00000001ff1e7424 */ /* 0x000fe200078e00ff */
[----:B------:R-:W-:Y:S02]  /*af10*/  SHF.R.U32.HI R6, RZ, R6, R13 ;  /* 0x00000006ff067219 */ /* 0x000fe4000001160d */
        /* <DEDUP_REMOVED lines=8> */
[----:B------:R-:W-:Y:S01]  /*afa0*/  IMAD.IADD R9, R9, 0x1, R11 ;  /* 0x0000000109097824 */ /* 0x000fe200078e020b */
[----:B0-----:R-:W-:-:S04]  /*afb0*/  ISETP.NE.U32.AND P0, PT, R28, RZ, PT ;  /* 0x000000ff1c00720c */ /* 0x001fc80003f05070 */
[----:B------:R-:W-:Y:S02]  /*afc0*/  ISETP.NE.AND.EX P0, PT, R29, RZ, PT, P0 ;  /* 0x000000ff1d00720c */ /* 0x000fe40003f05300 */
[----:B------:R-:W0:Y:S01]  /*afd0*/  LDC R20, c[0x0][0x600] ;  /* 0x00018000ff147b82 */ /* 0x000e220000000800 */
[-CC-:B-1----:R-:W-:Y:S01]  /*afe0*/  SHF.R.U64 R14, R8, R10.reuse, R9.reuse ;  /* 0x0000000a080e7219 */ /* 0x182fe20000001209 */
[----:B------:R-:W-:Y:S01]  /*aff0*/  IMAD.MOV.U32 R8, RZ, RZ, -0x1 ;  /* 0xffffffffff087424 */ /* 0x000fe200078e00ff */
[----:B------:R-:W-:-:S05]  /*b000*/  SHF.R.U32.HI R9, RZ, R10, R9 ;  /* 0x0000000aff097219 */ /* 0x000fca0000011609 */
[----:B------:R-:W1:Y:S01]  /*b010*/  LDC R24, c[0x0][0x648] ;  /* 0x00019200ff187b82 */ /* 0x000e620000000800 */
[-CC-:B--2---:R-:W-:Y:S02]  /*b020*/  SHF.R.U64 R23, R14, R12.reuse, R9.reuse ;  /* 0x0000000c0e177219 */ /* 0x184fe40000001209 */
[----:B------:R-:W-:-:S05]  /*b030*/  SHF.R.U32.HI R6, RZ, R12, R9 ;  /* 0x0000000cff067219 */ /* 0x000fca0000011609 */
[----:B------:R-:W2:Y:S01]  /*b040*/  LDC R26, c[0x0][0x638] ;  /* 0x00018e00ff1a7b82 */ /* 0x000ea20000000800 */
[-C--:B---3--:R-:W-:Y:S02]  /*b050*/  SHF.L.U32 R8, R8, R27.reuse, RZ ;  /* 0x0000001b08087219 */ /* 0x088fe400000006ff */
[-CC-:B------:R-:W-:Y:S02]  /*b060*/  SHF.R.U64 R25, R23, R27.reuse, R6.reuse ;  /* 0x0000001b17197219 */ /* 0x180fe40000001206 */
[----:B------:R-:W-:Y:S02]  /*b070*/  LOP3.LUT R32, RZ, R8, RZ, 0x33, !PT ;  /* 0x00000008ff207212 */ /* 0x000fe400078e33ff */
[----:B------:R-:W-:Y:S01]  /*b080*/  SHF.R.U32.HI R9, RZ, R27, R6 ;  /* 0x0000001bff097219 */ /* 0x000fe20000011606 */
[----:B------:R-:W3:Y:S01]  /*b090*/  LDC R31, c[0x0][0x610] ;  /* 0x00018400ff1f7b82 */ /* 0x000ee20000000800 */
[----:B------:R-:W-:Y:S01]  /*b0a0*/  IMAD.MOV.U32 R8, RZ, RZ, R25 ;  /* 0x000000ffff087224 */ /* 0x000fe200078e0019 */
[----:B------:R-:W-:Y:S06]  /*b0b0*/  @!P0 BRA `(.L_x_294) ;  /* 0x0000000000288947 */ /* 0x000fec0003800000 */
[----:B------:R-:W4:Y:S02]  /*b0c0*/  LDC R6, c[0x0][0x64c] ;  /* 0x00019300ff067b82 */ /* 0x000f240000000800 */
[----:B----4-:R-:W-:-:S05]  /*b0d0*/  IADD3 R13, P0, R25, R6, RZ ;  /* 0x00000006190d7210 */ /* 0x010fca0007f1e0ff */
[----:B------:R-:W-:-:S04]  /*b0e0*/  IMAD.X R15, RZ, RZ, R9, P0 ;  /* 0x000000ffff0f7224 */ /* 0x000fc800000e0609 */
[----:B------:R-:W-:-:S04]  /*b0f0*/  IMAD.WIDE.U32 R8, R15, R28, RZ ;  /* 0x0000001c0f087225 */ /* 0x000fc800078e00ff */
[----:B------:R-:W-:-:S04]  /*b100*/  IMAD.WIDE.U32 R10, P0, R13, R29, R8 ;  /* 0x0000001d0d0a7225 */ /* 0x000fc80007800008 */
[----:B------:R-:W-:Y:S01]  /*b110*/  IMAD.WIDE.U32 R8, R13, R28, RZ ;  /* 0x0000001c0d087225 */ /* 0x000fe200078e00ff */
[----:B------:R-:W-:-:S03]  /*b120*/  IADD3.X R13, RZ, RZ, RZ, P0, !PT ;  /* 0x000000ffff0d7210 */ /* 0x000fc600007fe4ff */
[----:B------:R-:W-:Y:S01]  /*b130*/  IMAD.MOV.U32 R12, RZ, RZ, R11 ;  /* 0x000000ffff0c7224 */ /* 0x000fe200078e000b */
[----:B------:R-:W-:-:S05]  /*b140*/  IADD3 RZ, P0, R9, R10, RZ ;  /* 0x0000000a09ff7210 */ /* 0x000fca0007f1e0ff */
[----:B------:R-:W-:-:S08]  /*b150*/  IMAD.WIDE.U32.X R8, R15, R29, R12, P0 ;  /* 0x0000001d0f087225 */ /* 0x000fd000000e040c */
.L_x_294:
[----:B------:R-:W-:Y:S01]  /*b160*/  ISETP.NE.AND P0, PT, R2, 0x1, PT ;  /* 0x000000010200780c */ /* 0x000fe20003f05270 */
[----:B------:R-:W-:Y:S01]  /*b170*/  IMAD.MOV.U32 R13, RZ, RZ, R22 ;  /* 0x000000ffff0d7224 */ /* 0x000fe200078e0016 */
[----:B-1----:R-:W-:Y:S01]  /*b180*/  SHF.R.U64 R6, R8, R24, R9 ;  /* 0x0000001808067219 */ /* 0x002fe20000001209 */
[----:B0-----:R-:W-:Y:S01]  /*b190*/  VIADD R9, R20, 0xffffffff ;  /* 0xffffffff14097836 */ /* 0x001fe20000000000 */
[----:B------:R-:W-:Y:S02]  /*b1a0*/  SHF.L.U32 R30, R30, R27, RZ ;  /* 0x0000001b1e1e7219 */ /* 0x000fe400000006ff */
[----:B------:R-:W-:Y:S01]  /*b1b0*/  LOP3.LUT R5, R23, R32, RZ, 0xc0, !PT ;  /* 0x0000002017057212 */ /* 0x000fe200078ec0ff */
[----:B------:R-:W-:-:S04]  /*b1c0*/  IMAD.MOV R8, RZ, RZ, -R6 ;  /* 0x000000ffff087224 */ /* 0x000fc800078e0a06 */
[----:B------:R-:W-:Y:S01]  /*b1d0*/  IMAD R6, R30, R6, R5 ;  /* 0x000000061e067224 */ /* 0x000fe200078e0205 */
[----:B------:R-:W-:Y:S01]  /*b1e0*/  LOP3.LUT R5, R14, R9, RZ, 0xc0, !PT ;  /* 0x000000090e057212 */ /* 0x000fe200078ec0ff */
[----:B------:R-:W-:Y:S02]  /*b1f0*/  @P0 IMAD R3, R7, R21, R4 ;  /* 0x0000001507030224 */ /* 0x000fe400078e0204 */
[----:B--2---:R-:W-:Y:S02]  /*b200*/  IMAD R4, R8, R26, R25 ;  /* 0x0000001a08047224 */ /* 0x004fe400078e0219 */
[----:B---3--:R-:W-:Y:S02]  /*b210*/  IMAD R3, R6, R31, R3 ;  /* 0x0000001f06037224 */ /* 0x008fe400078e0203 */
[----:B------:R-:W-:Y:S02]  /*b220*/  IMAD R4, R4, R20, R5 ;  /* 0x0000001404047224 */ /* 0x000fe400078e0205 */
[----:B------:R-:W-:-:S03]  /*b230*/  IMAD.MOV.U32 R6, RZ, RZ, 0x1 ;  /* 0x00000001ff067424 */ /* 0x000fc600078e00ff */
[----:B------:R-:W-:Y:S02]  /*b240*/  SEL R20, R4, R3, !P0 ;  /* 0x0000000304147207 */ /* 0x000fe40004000000 */
[----:B------:R-:W-:-:S07]  /*b250*/  SEL R11, R3, R4, !P0 ;  /* 0x00000004030b7207 */ /* 0x000fce0004000000 */
.L_x_292:
[----:B------:R-:W-:-:S08]  /*b260*/  NOP ;  /* 0x0000000000007918 */ /* 0x000fd00000000000 */
[----:B------:R-:W0:-:S00]  /*b270*/  USETMAXREG.DEALLOC.CTAPOOL 0x28 ;  /* 0x00000028000079c8 */ /* 0x000e0000080e0500 */
[----:B0-----:R-:W-:-:S13]  /*b280*/  ISETP.NE.AND P0, PT, R0, RZ, PT ;  /* 0x000000ff0000720c */ /* 0x001fda0003f05270 */
[----:B------:R-:W-:Y:S05]  /*b290*/  @P0 EXIT ;  /* 0x000000000000094d */ /* 0x000fea0003800000 */
[----:B------:R-:W-:Y:S01]  /*b2a0*/  LOP3.LUT P0, RZ, R6, 0xff, RZ, 0xc0, !PT ;  /* 0x000000ff06ff7812 */ /* 0x000fe2000780c0ff */
[----:B------:R-:W-:Y:S02]  /*b2b0*/  IMAD.MOV.U32 R0, RZ, RZ, 0x1 ;  /* 0x00000001ff007424 */ /* 0x000fe400078e00ff */
[----:B------:R-:W-:-:S10]  /*b2c0*/  IMAD.MOV.U32 R12, RZ, RZ, RZ ;  /* 0x000000ffff0c7224 */ /* 0x000fd400078e00ff */
[----:B------:R-:W-:Y:S05]  /*b2d0*/  @!P0 BRA `(.L_x_295) ;  /* 0x0000000c00908947 */ /* 0x000fea0003800000 */
[----:B------:R-:W0:Y:S01]  /*b2e0*/  LDC R0, c[0x0][0x28c] ;  /* 0x0000a300ff007b82 */ /* 0x000e220000000800 */
[----:B------:R-:W-:Y:S01]  /*b2f0*/  ULDC UR5, c[0x0][0x658] ;  /* 0x0001960000057ab9 */ /* 0x000fe20000000800 */
[----:B------:R-:W-:Y:S01]  /*b300*/  UMOV UR11, 0xffffffff ;  /* 0xffffffff000b7882 */ /* 0x000fe20000000000 */
[----:B------:R-:W-:Y:S01]  /*b310*/  UMOV UR17, 0x1 ;  /* 0x0000000100117882 */ /* 0x000fe20000000000 */
[----:B------:R-:W-:Y:S01]  /*b320*/  USHF.L.U32 UR11, UR11, UR5, URZ ;  /* 0x000000050b0b7299 */ /* 0x000fe2000800063f */
[----:B------:R-:W-:Y:S01]  /*b330*/  BSSY B0, `(.L_x_295) ;  /* 0x00000de000007945 */ /* 0x000fe20003800000 */
[----:B------:R-:W-:Y:S01]  /*b340*/  ULDC UR9, c[0x0][0xc] ;  /* 0x0000030000097ab9 */ /* 0x000fe20000000800 */
[----:B------:R-:W-:Y:S01]  /*b350*/  ULDC UR16, c[0x0][0x10] ;  /* 0x0000040000107ab9 */ /* 0x000fe20000000800 */
[----:B------:R-:W1:Y:S01]  /*b360*/  S2UR UR8, SR_CgaCtaId ;  /* 0x00000000000879c3 */ /* 0x000e620000008800 */
[----:B------:R-:W-:Y:S01]  /*b370*/  ULOP3.LUT UR13, URZ, UR11, URZ, 0x33, !UPT ;  /* 0x0000000b3f0d7292 */ /* 0x000fe2000f8e333f */
[----:B------:R-:W-:Y:S01]  /*b380*/  IMAD.MOV.U32 R10, RZ, RZ, 0x1 ;  /* 0x00000001ff0a7424 */ /* 0x000fe200078e00ff */
[----:B------:R-:W-:Y:S01]  /*b390*/  LOP3.LUT R9, R19, 0x2, RZ, 0xfc, !PT ;  /* 0x0000000213097812 */ /* 0x000fe200078efcff */
[----:B------:R-:W-:Y:S01]  /*b3a0*/  ULDC UR4, c[0x0][0x600] ;  /* 0x0001800000047ab9 */ /* 0x000fe20000000800 */
[----:B------:R-:W-:Y:S01]  /*b3b0*/  MOV R12, RZ ;  /* 0x000000ff000c7202 */ /* 0x000fe20000000f00 */
[----:B------:R-:W-:Y:S01]  /*b3c0*/  UMOV UR19, 0x1111 ;  /* 0x0000111100137882 */ /* 0x000fe20000000000 */
[----:B------:R-:W-:-:S02]  /*b3d0*/  UIADD3 UR4, UR4, -0x1, URZ ;  /* 0xffffffff04047890 */ /* 0x000fc4000fffe03f */
[----:B------:R-:W-:Y:S01]  /*b3e0*/  USHF.L.U32 UR5, UR17, UR5, URZ ;  /* 0x0000000511057299 */ /* 0x000fe2000800063f */
[----:B------:R-:W-:Y:S01]  /*b3f0*/  ULDC.64 UR28, c[0x0][0x198] ;  /* 0x00006600001c7ab9 */ /* 0x000fe20000000a00 */
[----:B0-----:R-:W-:-:S05]  /*b400*/  VIADD R0, R0, 0x1f ;  /* 0x0000001f00007836 */ /* 0x001fca0000000000 */
[----:B------:R-:W-:Y:S01]  /*b410*/  SHF.R.S32.HI R3, RZ, 0x1f, R0 ;  /* 0x0000001fff037819 */ /* 0x000fe20000011400 */
[----:B-1----:R-:W-:-:S03]  /*b420*/  USHF.R.U32.HI UR27, URZ, 0x2, UR8 ;  /* 0x000000023f1b7899 */ /* 0x002fc60008011608 */
[----:B------:R-:W-:Y:S01]  /*b430*/  LEA.HI R3, R3, R0, RZ, 0x5 ;  /* 0x0000000003037211 */ /* 0x000fe200078f28ff */
[----:B------:R-:W-:Y:S01]  /*b440*/  ULOP3.LUT UR10, UR8, 0x3, URZ, 0xc0, !UPT ;  /* 0x00000003080a7892 */ /* 0x000fe2000f8ec03f */
[----:B------:R-:W-:Y:S01]  /*b450*/  IMAD.MOV.U32 R0, RZ, RZ, 0x1 ;  /* 0x00000001ff007424 */ /* 0x000fe200078e00ff */
[----:B------:R-:W-:Y:S01]  /*b460*/  USHF.L.U32 UR6, UR8, 0x5, URZ ;  /* 0x0000000508067899 */ /* 0x000fe2000800063f */
[----:B------:R-:W-:Y:S01]  /*b470*/  SHF.R.S32.HI R3, RZ, 0x5, R3 ;  /* 0x00000005ff037819 */ /* 0x000fe20000011403 */
[----:B------:R-:W-:Y:S02]  /*b480*/  USHF.L.U32 UR7, UR8, 0xa, URZ ;  /* 0x0000000a08077899 */ /* 0x000fe4000800063f */
[----:B------:R-:W-:Y:S02]  /*b490*/  ULOP3.LUT UR8, UR8, 0xfffffffc, URZ, 0xc0, !UPT ;  /* 0xfffffffc08087892 */ /* 0x000fe4000f8ec03f */
[----:B------:R-:W-:Y:S01]  /*b4a0*/  UISETP.GT.U32.AND UP0, UPT, UR10, 0xffff, UPT ;  /* 0x0000ffff0a00788c */ /* 0x000fe2000bf04070 */
[----:B------:R-:W-:Y:S01]  /*b4b0*/  VIADD R8, R3, 0x1 ;  /* 0x0000000103087836 */ /* 0x000fe20000000000 */
[----:B------:R-:W-:-:S02]  /*b4c0*/  ULOP3.LUT UR12, UR8, 0x1, URZ, 0xfc, !UPT ;  /* 0x00000001080c7892 */ /* 0x000fc4000f8efc3f */
[----:B------:R-:W-:Y:S02]  /*b4d0*/  ULOP3.LUT UR14, UR8, 0x2, URZ, 0xfc, !UPT ;  /* 0x00000002080e7892 */ /* 0x000fe4000f8efc3f */
[----:B------:R-:W-:Y:S02]  /*b4e0*/  USHF.L.U32 UR11, UR17, UR8, URZ ;  /* 0x00000008110b7299 */ /* 0x000fe4000800063f */
[----:B------:R-:W-:Y:S02]  /*b4f0*/  ULOP3.LUT UR15, UR8, 0x3, URZ, 0xfc, !UPT ;  /* 0x00000003080f7892 */ /* 0x000fe4000f8efc3f */
[----:B------:R-:W-:Y:S02]  /*b500*/  UIMAD.WIDE.U32 UR8, UR9, UR16, URZ ;  /* 0x00000010090872a5 */ /* 0x000fe4000f8e003f */
[----:B------:R-:W-:Y:S02]  /*b510*/  USHF.L.U32 UR12, UR17, UR12, URZ ;  /* 0x0000000c110c7299 */ /* 0x000fe4000800063f */
[----:B------:R-:W-:-:S02]  /*b520*/  USHF.L.U32 UR14, UR17, UR14, URZ ;  /* 0x0000000e110e7299 */ /* 0x000fc4000800063f */
[----:B------:R-:W-:Y:S01]  /*b530*/  USEL UR10, UR10, 0xffff, !UP0 ;  /* 0x0000ffff0a0a7887 */ /* 0x000fe2000c000000 */
[----:B------:R-:W-:Y:S01]  /*b540*/  ULDC UR16, c[0x0][0x14] ;  /* 0x0000050000107ab9 */ /* 0x000fe20000000800 */
[----:B------:R-:W-:Y:S02]  /*b550*/  USHF.L.U32 UR15, UR17, UR15, URZ ;  /* 0x0000000f110f7299 */ /* 0x000fe4000800063f */
[----:B------:R-:W-:Y:S02]  /*b560*/  UIMAD.WIDE.U32 UR22, UR8, UR16, URZ ;  /* 0x00000010081672a5 */ /* 0x000fe4000f8e003f */
[----:B------:R-:W-:Y:S02]  /*b570*/  UIMAD UR21, UR9, UR16, URZ ;  /* 0x00000010091572a4 */ /* 0x000fe4000f8e023f */
[----:B------:R-:W-:Y:S02]  /*b580*/  ULOP3.LUT UR11, UR14, UR11, UR12, 0xfe, !UPT ;  /* 0x0000000b0e0b7292 */ /* 0x000fe4000f8efe0c */
[----:B------:R-:W-:-:S02]  /*b590*/  ULOP3.LUT UR10, UR10, 0xffff, URZ, 0xc0, !UPT ;  /* 0x0000ffff0a0a7892 */ /* 0x000fc4000f8ec03f */
[----:B------:R-:W-:Y:S02]  /*b5a0*/  ULOP3.LUT UR6, UR6, 0x60, URZ, 0xc0, !UPT ;  /* 0x0000006006067892 */ /* 0x000fe4000f8ec03f */
[----:B------:R-:W-:Y:S02]  /*b5b0*/  ULOP3.LUT UR7, UR7, 0xc00, URZ, 0xc0, !UPT ;  /* 0x00000c0007077892 */ /* 0x000fe4000f8ec03f */
[----:B------:R-:W-:Y:S02]  /*b5c0*/  UIADD3 UR21, UR23, UR21, URZ ;  /* 0x0000001517157290 */ /* 0x000fe4000fffe03f */
[----:B------:R-:W-:Y:S02]  /*b5d0*/  ULOP3.LUT UR18, UR11, UR15, URZ, 0xfc, !UPT ;  /* 0x0000000f0b127292 */ /* 0x000fe4000f8efc3f */
[----:B------:R-:W-:-:S12]  /*b5e0*/  USHF.L.U32 UR19, UR19, UR10, URZ ;  /* 0x0000000a13137299 */ /* 0x000fd8000800063f */
.L_x_306:
[----:B------:R-:W-:-:S03]  /*b5f0*/  UMOV UR8, 0xffffffff ;  /* 0xffffffff00087882 */ /* 0x000fc60000000000 */
[----:B------:R-:W-:Y:S05]  /*b600*/  BRA.DIV UR8, `(.L_x_296) ;  /* 0x0000001208607947 */ /* 0x000fea000b800000 */
[----:B------:R-:W-:-:S13]  /*b610*/  ELECT P6, URZ, PT ;  /* 0x00000000003f782f */ /* 0x000fda00038c0000 */
.L_x_322:
[----:B------:R-:W0:Y:S01]  /*b620*/  LDC R4, c[0x0][0x28c] ;  /* 0x0000a300ff047b82 */ /* 0x000e220000000800 */
[----:B------:R-:W-:Y:S01]  /*b630*/  BSSY B1, `(.L_x_297) ;  /* 0x000003c000017945 */ /* 0x000fe20003800000 */
[----:B0-----:R-:W-:-:S13]  /*b640*/  ISETP.LT.OR P6, PT, R4, 0x1, !P6 ;  /* 0x000000010400780c */ /* 0x001fda00077c1670 */
[----:B------:R-:W-:Y:S05]  /*b650*/  @P6 BRA `(.L_x_298) ;  /* 0x0000000000e46947 */ /* 0x000fea0003800000 */
[----:B------:R-:W-:Y:S01]  /*b660*/  LEA R11, R11, UR27, 0x2 ;  /* 0x0000001b0b0b7c11 */ /* 0x000fe2000f8e10ff */
[----:B------:R-:W-:Y:S01]  /*b670*/  IMAD.MOV.U32 R21, RZ, RZ, RZ ;  /* 0x000000ffff157224 */ /* 0x000fe200078e00ff */
[----:B------:R-:W-:Y:S01]  /*b680*/  LEA R20, R20, UR6, 0x7 ;  /* 0x0000000614147c11 */ /* 0x000fe2000f8e38ff */
[----:B------:R-:W-:Y:S02]  /*b690*/  IMAD.MOV.U32 R4, RZ, RZ, R8 ;  /* 0x000000ffff047224 */ /* 0x000fe400078e0008 */
[----:B------:R-:W-:Y:S02]  /*b6a0*/  IMAD.MOV.U32 R5, RZ, RZ, R0 ;  /* 0x000000ffff057224 */ /* 0x000fe400078e0000 */
[----:B------:R-:W-:Y:S02]  /*b6b0*/  IMAD.MOV.U32 R6, RZ, RZ, R12 ;  /* 0x000000ffff067224 */ /* 0x000fe400078e000c */
[----:B------:R-:W-:-:S07]  /*b6c0*/  IMAD.SHL.U32 R15, R11, 0x40, RZ ;  /* 0x000000400b0f7824 */ /* 0x000fce00078e00ff */
.L_x_301:
[----:B------:R-:W0:Y:S01]  /*b6d0*/  S2R R14, SR_CgaCtaId ;  /* 0x00000000000e7919 */ /* 0x000e220000008800 */
[----:B------:R-:W-:Y:S02]  /*b6e0*/  MOV R7, 0x400 ;  /* 0x0000040000077802 */ /* 0x000fe40000000f00 */
[----:B------:R-:W-:-:S13]  /*b6f0*/  LOP3.LUT P1, RZ, R18, 0x7f, RZ, 0xc0, !PT ;  /* 0x0000007f12ff7812 */ /* 0x000fda000782c0ff */
[----:B------:R-:W1:Y:S01]  /*b700*/  @!P1 LDC R11, c[0x0][0x500] ;  /* 0x00014000ff0b9b82 */ /* 0x000e620000000800 */
[----:B0-----:R-:W-:Y:S02]  /*b710*/  LEA R22, R14, R7, 0x18 ;  /* 0x000000070e167211 */ /* 0x001fe400078ec0ff */
[----:B------:R-:W-:-:S03]  /*b720*/  SHF.L.U32 R7, R5, 0x1f, RZ ;  /* 0x0000001f05077819 */ /* 0x000fc600000006ff */
[----:B------:R-:W-:-:S04]  /*b730*/  IMAD R14, R6, 0x8, R22 ;  /* 0x00000008060e7824 */ /* 0x000fc800078e0216 */
[----:B------:R-:W0:Y:S02]  /*b740*/  SYNCS.PHASECHK.TRANS64.TRYWAIT P0, [R14+URZ+0x48], R7 ;  /* 0x000048070e0075a7 */ /* 0x000e24000800017f */
[----:B01----:R-:W-:Y:S05]  /*b750*/  @!P0 BRA `(.L_x_299) ;  /* 0x00000010002c8947 */ /* 0x003fea0003800000 */
.L_x_323:
[----:B0-----:R-:W-:Y:S01]  /*b760*/  PRMT R7, R9, 0x9910, RZ ;  /* 0x0000991009077816 */ /* 0x001fe200000000ff */
[----:B------:R0:W-:Y:S03]  /*b770*/  @!P1 SYNCS.ARRIVE.TRANS64 RZ, [R14+URZ], R11 ;  /* 0x0000000b0eff99a7 */ /* 0x0001e6000800003f */
[----:B------:R-:W-:-:S13]  /*b780*/  ISETP.NE.AND P0, PT, R7, 0x2, PT ;  /* 0x000000020700780c */ /* 0x000fda0003f05270 */
[----:B0-----:R-:W-:Y:S05]  /*b790*/  @P0 BRA `(.L_x_300) ;  /* 0x0000000000040947 */ /* 0x001fea0003800000 */
[----:B------:R-:W-:Y:S01]  /*b7a0*/  BPT.TRAP 0x1 ;  /* 0x000000040000795c */ /* 0x000fe20000300000 */
.L_x_300:
[----:B------:R-:W-:Y:S01]  /*b7b0*/  LEA R7, R6, UR27, 0x2 ;  /* 0x0000001b06077c11 */ /* 0x000fe2000f8e10ff */
[----:B------:R-:W-:Y:S01]  /*b7c0*/  VIADD R4, R4, 0xffffffff ;  /* 0xffffffff04047836 */ /* 0x000fe20000000000 */
[----:B------:R-:W-:Y:S01]  /*b7d0*/  R2UR UR25, R15 ;  /* 0x000000000f1972ca */ /* 0x000fe200000e0000 */
[----:B------:R-:W-:Y:S01]  /*b7e0*/  UIADD3 UR14, UP0, UR28, 0xf0, URZ ;  /* 0x000000f01c0e7890 */ /* 0x000fe2000ff1e03f */
[----:B------:R-:W-:Y:S01]  /*b7f0*/  R2UR UR9, R14 ;  /* 0x000000000e0972ca */ /* 0x000fe200000e0000 */
[----:B------:R-:W-:Y:S01]  /*b800*/  IMAD.SHL.U32 R7, R7, 0x800, RZ ;  /* 0x0000080007077824 */ /* 0x000fe200078e00ff */
[----:B------:R-:W-:Y:S01]  /*b810*/  R2UR UR10, R21 ;  /* 0x00000000150a72ca */ /* 0x000fe200000e0000 */
[----:B------:R-:W-:Y:S01]  /*b820*/  UIADD3 UR32, UP1, UR28, 0x1f0, URZ ;  /* 0x000001f01c207890 */ /* 0x000fe2000ff3e03f */
[----:B------:R-:W-:Y:S01]  /*b830*/  R2UR UR12, R13 ;  /* 0x000000000d0c72ca */ /* 0x000fe200000e0000 */
[--C-:B------:R-:W-:Y:S01]  /*b840*/  IMAD R11, R7, 0x2, R22.reuse ;  /* 0x00000002070b7824 */ /* 0x100fe200078e0216 */
[----:B------:R-:W-:Y:S01]  /*b850*/  LEA R7, R6, UR7, 0xc ;  /* 0x0000000706077c11 */ /* 0x000fe2000f8e60ff */
[----:B------:R-:W-:Y:S01]  /*b860*/  UIADD3.X UR15, URZ, UR29, URZ, UP0, !UPT ;  /* 0x0000001d3f0f7290 */ /* 0x000fe200087fe43f */
[----:B------:R-:W-:Y:S01]  /*b870*/  R2UR UR26, R20 ;  /* 0x00000000141a72ca */ /* 0x000fe200000e0000 */
[----:B------:R-:W-:Y:S01]  /*b880*/  UPRMT UR20, URZ, 0x5410, UR19 ;  /* 0x000054103f147896 */ /* 0x000fe20008000013 */
[----:B------:R-:W-:Y:S01]  /*b890*/  R2UR UR8, R11 ;  /* 0x000000000b0872ca */ /* 0x000fe200000e0000 */
[----:B------:R-:W-:Y:S01]  /*b8a0*/  IMAD R7, R7, 0x2, R22 ;  /* 0x0000000207077824 */ /* 0x000fe200078e0216 */
[----:B------:R-:W-:Y:S01]  /*b8b0*/  ISETP.GT.AND P1, PT, R4, 0x1, PT ;  /* 0x000000010400780c */ /* 0x000fe20003f24270 */
[----:B------:R-:W-:Y:S01]  /*b8c0*/  UPRMT UR30, URZ, 0x5410, UR18 ;  /* 0x000054103f1e7896 */ /* 0x000fe20008000012 */
[----:B------:R-:W-:Y:S01]  /*b8d0*/  IADD3 R6, R6, 0x1, RZ ;  /* 0x0000000106067810 */ /* 0x000fe20007ffe0ff */
[----:B------:R-:W-:Y:S01]  /*b8e0*/  UIADD3.X UR33, URZ, UR29, URZ, UP1, !UPT ;  /* 0x0000001d3f217290 */ /* 0x000fe20008ffe43f */
[----:B------:R-:W-:Y:S01]  /*b8f0*/  R2UR UR11, R7 ;  /* 0x00000000070b72ca */ /* 0x000fe200000e0000 */
[----:B------:R-:W-:Y:S01]  /*b900*/  UMOV UR16, 0x0 ;  /* 0x0000000000107882 */ /* 0x000fe20000000000 */
[----:B------:R-:W-:Y:S01]  /*b910*/  UMOV UR17, 0x10000000 ;  /* 0x1000000000117882 */ /* 0x000fe20000000000 */
[----:B------:R-:W-:Y:S01]  /*b920*/  ISETP.NE.AND P0, PT, R6, 0x9, PT ;  /* 0x000000090600780c */ /* 0x000fe20003f05270 */
[----:B------:R-:W-:-:S03]  /*b930*/  VIADD R21, R21, 0x20 ;  /* 0x0000002015157836 */ /* 0x000fc60000000000 */
[----:B------:R-:W-:Y:S01]  /*b940*/  UIADD3 UR8, UR8, 0x180, URZ ;  /* 0x0000018008087890 */ /* 0x000fe2000fffe03f */
[----:B------:R-:W-:Y:S02]  /*b950*/  SEL R14, RZ, 0x1, P0 ;  /* 0x00000001ff0e7807 */ /* 0x000fe40000000000 */
[----:B------:R-:W-:Y:S02]  /*b960*/  SEL R6, R6, RZ, P0 ;  /* 0x000000ff06067207 */ /* 0x000fe40000000000 */
[----:B------:R-:W-:Y:S01]  /*b970*/  LOP3.LUT R5, R5, R14, RZ, 0x3c, !PT ;  /* 0x0000000e05057212 */ /* 0x000fe200078e3cff */
[----:B------:R-:W-:-:S03]  /*b980*/  UIADD3 UR24, UR11, 0x24180, URZ ;  /* 0x000241800b187890 */ /* 0x000fc6000fffe03f */
[----:B------:R-:W-:Y:S02]  /*b990*/  UMOV UR11, UR25 ;  /* 0x00000019000b7c82 */ /* 0x000fe40008000000 */
[----:B------:R0:W-:Y:S02]  /*b9a0*/  UTMALDG.3D.MULTICAST [UR8], [UR14], UR20, desc[UR16] ;  /* 0x000010080e0073b4 */ /* 0x0001e40008011814 */
[----:B0-----:R-:W-:Y:S01]  /*b9b0*/  UMOV UR8, UR24 ;  /* 0x0000001800087c82 */ /* 0x001fe20008000000 */
[----:B------:R-:W-:Y:S02]  /*b9c0*/  UMOV UR11, UR26 ;  /* 0x0000001a000b7c82 */ /* 0x000fe40008000000 */
[----:B------:R0:W-:Y:S02]  /*b9d0*/  UTMALDG.3D.MULTICAST [UR8], [UR32], UR30, desc[UR16] ;  /* 0x00001008200073b4 */ /* 0x0001e4000801181e */
[----:B0-----:R-:W-:Y:S05]  /*b9e0*/  @P1 BRA `(.L_x_301) ;  /* 0xfffffffc00381947 */ /* 0x001fea000383ffff */
.L_x_298:
[----:B------:R-:W-:Y:S05]  /*b9f0*/  BSYNC B1 ;  /* 0x0000000000017941 */ /* 0x000fea0003800000 */
.L_x_297:
[----:B------:R-:W-:Y:S01]  /*ba00*/  LOP3.LUT P1, RZ, R10, 0xff, RZ, 0xc0, !PT ;  /* 0x000000ff0aff7812 */ /* 0x000fe2000782c0ff */
[C---:B------:R-:W-:Y:S01]  /*ba10*/  IMAD.IADD R12, R3.reuse, 0x1, R12 ;  /* 0x00000001030c7824 */ /* 0x040fe200078e020c */
[----:B------:R-:W-:Y:S01]  /*ba20*/  ULDC.64 UR8, c[0x0][0x650] ;  /* 0x0001940000087ab9 */ /* 0x000fe20000000a00 */
[C---:B------:R-:W-:Y:S01]  /*ba30*/  ISETP.GE.U32.AND P2, PT, R3.reuse, 0x9, PT ;  /* 0x000000090300780c */ /* 0x040fe20003f46070 */
[----:B------:R-:W-:Y:S01]  /*ba40*/  BSSY B1, `(.L_x_302) ;  /* 0x000006a000017945 */ /* 0x000fe20003800000 */
[----:B------:R-:W-:Y:S01]  /*ba50*/  IMAD.MOV.U32 R11, RZ, RZ, -0x1 ;  /* 0xffffffffff0b7424 */ /* 0x000fe200078e00ff */
[----:B------:R-:W-:Y:S01]  /*ba60*/  ISETP.GT.U32.AND P0, PT, R12, 0x8, PT ;  /* 0x000000080c00780c */ /* 0x000fe20003f04070 */
[----:B------:R-:W-:Y:S01]  /*ba70*/  IMAD.MOV.U32 R20, RZ, RZ, -0x1 ;  /* 0xffffffffff147424 */ /* 0x000fe200078e00ff */
[----:B------:R-:W-:Y:S01]  /*ba80*/  PRMT R10, RZ, 0x7610, R10 ;  /* 0x00007610ff0a7816 */ /* 0x000fe2000000000a */
[----:B------:R-:W-:Y:S01]  /*ba90*/  IMAD.MOV.U32 R13, RZ, RZ, -0x1 ;  /* 0xffffffffff0d7424 */ /* 0x000fe200078e00ff */
[----:B------:R-:W-:-:S03]  /*baa0*/  ISETP.LT.U32.AND P0, PT, R3, 0x9, P0 ;  /* 0x000000090300780c */ /* 0x000fc60000701070 */
[----:B------:R-:W0:Y:S01]  /*bab0*/  @P1 S2R R5, SR_CgaCtaId ;  /* 0x0000000000051919 */ /* 0x000e220000008800 */
[----:B------:R-:W-:-:S04]  /*bac0*/  @P1 MOV R4, 0x400 ;  /* 0x0000040000041802 */ /* 0x000fc80000000f00 */
[----:B0-----:R-:W-:Y:S01]  /*bad0*/  @P1 LEA R6, R5, R4, 0x18 ;  /* 0x0000000405061211 */ /* 0x001fe200078ec0ff */
[----:B------:R-:W-:-:S03]  /*bae0*/  IMAD.WIDE.U32 R4, R12, 0x38e38e39, RZ ;  /* 0x38e38e390c047825 */ /* 0x000fc600078e00ff */
[----:B------:R0:W-:Y:S01]  /*baf0*/  @P1 SYNCS.ARRIVE.TRANS64.A1T0 RZ, [R6+URZ+0xa8], RZ ;  /* 0x0000a8ff06ff19a7 */ /* 0x0001e2000810003f */
[----:B------:R-:W-:Y:S02]  /*bb00*/  IADD3 R16, P1, R16, UR22, RZ ;  /* 0x0000001610107c10 */ /* 0x000fe4000ff3e0ff */
[----:B------:R-:W-:Y:S02]  /*bb10*/  SHF.R.U32.HI R7, RZ, 0x1, R5 ;  /* 0x00000001ff077819 */ /* 0x000fe40000011605 */
[----:B------:R-:W-:Y:S02]  /*bb20*/  SEL R5, RZ, 0x1, !P0 ;  /* 0x00000001ff057807 */ /* 0x000fe40004000000 */
[----:B------:R-:W-:Y:S01]  /*bb30*/  IADD3.X R17, R17, UR21, RZ, P1, !PT ;  /* 0x0000001511117c10 */ /* 0x000fe20008ffe4ff */
[----:B------:R-:W-:Y:S01]  /*bb40*/  IMAD R12, R7, -0x9, R12 ;  /* 0xfffffff7070c7824 */ /* 0x000fe200078e020c */
[----:B------:R-:W-:Y:S02]  /*bb50*/  ISETP.GE.U32.AND P0, PT, R16, UR8, PT ;  /* 0x0000000810007c0c */ /* 0x000fe4000bf06070 */
[----:B------:R-:W-:-:S02]  /*bb60*/  LOP3.LUT R0, R0, R5, RZ, 0x3c, !PT ;  /* 0x0000000500007212 */ /* 0x000fc400078e3cff */
[----:B------:R-:W-:Y:S02]  /*bb70*/  ISETP.GE.U32.AND.EX P0, PT, R17, UR9, PT, P0 ;  /* 0x0000000911007c0c */ /* 0x000fe4000bf06100 */
[----:B------:R-:W-:Y:S02]  /*bb80*/  @P2 LOP3.LUT R0, R0, 0x1, R7, 0x78, !PT ;  /* 0x0000000100002812 */ /* 0x000fe400078e7807 */
[----:B------:R-:W-:-:S09]  /*bb90*/  PRMT R4, RZ, 0x7610, R4 ;  /* 0x00007610ff047816 */ /* 0x000fd20000000004 */
[----:B0-----:R-:W-:Y:S05]  /*bba0*/  @P0 BRA `(.L_x_303) ;  /* 0x00000004004c0947 */ /* 0x001fea0003800000 */
[----:B------:R-:W0:Y:S01]  /*bbb0*/  S2R R14, SR_CTAID.X ;  /* 0x00000000000e7919 */ /* 0x000e220000002500 */
[----:B------:R-:W-:Y:S01]  /*bbc0*/  ULDC.64 UR8, c[0x0][0x628] ;  /* 0x00018a0000087ab9 */ /* 0x000fe20000000a00 */
[----:B------:R-:W1:Y:S01]  /*bbd0*/  LDC R15, c[0x0][0x144] ;  /* 0x00005100ff0f7b82 */ /* 0x000e620000000800 */
[----:B------:R-:W-:Y:S01]  /*bbe0*/  ISETP.NE.U32.AND P0, PT, RZ, UR8, PT ;  /* 0x00000008ff007c0c */ /* 0x000fe2000bf05070 */
[----:B------:R-:W2:Y:S01]  /*bbf0*/  S2R R11, SR_CTAID.Y ;  /* 0x00000000000b7919 */ /* 0x000ea20000002600 */
[----:B------:R-:W-:Y:S01]  /*bc00*/  ULDC UR10, c[0x0][0x150] ;  /* 0x00005400000a7ab9 */ /* 0x000fe20000000800 */
[----:B------:R-:W-:Y:S01]  /*bc10*/  ULDC UR11, c[0x0][0x630] ;  /* 0x00018c00000b7ab9 */ /* 0x000fe20000000800 */
[----:B------:R-:W-:Y:S01]  /*bc20*/  ISETP.NE.AND.EX P0, PT, RZ, UR9, PT, P0 ;  /* 0x00000009ff007c0c */ /* 0x000fe2000bf05300 */
[----:B------:R-:W-:Y:S01]  /*bc30*/  IMAD.MOV.U32 R4, RZ, RZ, R16 ;  /* 0x000000ffff047224 */ /* 0x000fe200078e0010 */
[----:B0-----:R-:W-:-:S05]  /*bc40*/  I2FP.F32.U32 R5, R14 ;  /* 0x0000000e00057245 */ /* 0x001fca0000201000 */
[----:B------:R-:W-:Y:S01]  /*bc50*/  FMUL R20, R5, UR10 ;  /* 0x0000000a05147c20 */ /* 0x000fe20008400000 */
[----:B------:R-:W-:-:S05]  /*bc60*/  IMAD.MOV.U32 R5, RZ, RZ, R17 ;  /* 0x000000ffff057224 */ /* 0x000fca00078e0011 */
[----:B--2---:R-:W-:Y:S05]  /*bc70*/  @!P0 BRA `(.L_x_304) ;  /* 0x0000000000288947 */ /* 0x004fea0003800000 */
[----:B------:R-:W-:Y:S02]  /*bc80*/  ULDC UR10, c[0x0][0x634] ;  /* 0x00018d00000a7ab9 */ /* 0x000fe40000000800 */
[----:B------:R-:W-:-:S05]  /*bc90*/  IADD3 R5, P0, R16, UR10, RZ ;  /* 0x0000000a10057c10 */ /* 0x000fca000ff1e0ff */
[----:B------:R-:W-:-:S04]  /*bca0*/  IMAD.X R13, RZ, RZ, R17, P0 ;  /* 0x000000ffff0d7224 */ /* 0x000fc800000e0611 */
[----:B------:R-:W-:-:S04]  /*bcb0*/  IMAD.WIDE.U32 R6, R13, UR8, RZ ;  /* 0x000000080d067c25 */ /* 0x000fc8000f8e00ff */
[----:B------:R-:W-:-:S04]  /*bcc0*/  IMAD.WIDE.U32 R6, P0, R5, UR9, R6 ;  /* 0x0000000905067c25 */ /* 0x000fc8000f800006 */
[----:B------:R-:W-:Y:S01]  /*bcd0*/  IMAD.WIDE.U32 R4, R5, UR8, RZ ;  /* 0x0000000805047c25 */ /* 0x000fe2000f8e00ff */
[----:B------:R-:W-:-:S04]  /*bce0*/  MOV R4, R7 ;  /* 0x0000000700047202 */ /* 0x000fc80000000f00 */
[----:B------:R-:W-:Y:S01]  /*bcf0*/  IADD3 RZ, P1, R5, R6, RZ ;  /* 0x0000000605ff7210 */ /* 0x000fe20007f3e0ff */
[----:B------:R-:W-:-:S04]  /*bd00*/  IMAD.X R5, RZ, RZ, RZ, P0 ;  /* 0x000000ffff057224 */ /* 0x000fc800000e06ff */
[----:B------:R-:W-:-:S08]  /*bd10*/  IMAD.WIDE.U32.X R4, R13, UR9, R4, P1 ;  /* 0x000000090d047c25 */ /* 0x000fd000088e0404 */
.L_x_304:
[--C-:B------:R-:W-:Y:S01]  /*bd20*/  SHF.R.U64 R13, R4, UR11, R5.reuse ;  /* 0x0000000b040d7c19 */ /* 0x100fe20008001205 */
[----:B------:R-:W0:Y:S01]  /*bd30*/  F2I.U32.TRUNC.NTZ R20, R20 ;  /* 0x0000001400147305 */ /* 0x000e22000020f000 */
[----:B------:R-:W-:Y:S01]  /*bd40*/  SHF.R.U32.HI R4, RZ, UR11, R5 ;  /* 0x0000000bff047c19 */ /* 0x000fe20008011605 */
[----:B------:R-:W-:Y:S01]  /*bd50*/  ULDC.64 UR8, c[0x0][0x620] ;  /* 0x0001880000087ab9 */ /* 0x000fe20000000a00 */
[----:B------:R-:W-:Y:S01]  /*bd60*/  IADD3 R7, P0, RZ, -R13, RZ ;  /* 0x8000000dff077210 */ /* 0x000fe20007f1e0ff */
[----:B------:R-:W-:Y:S01]  /*bd70*/  ULDC.64 UR10, c[0x0][0x640] ;  /* 0x00019000000a7ab9 */ /* 0x000fe20000000a00 */
[----:B------:R-:W2:Y:S03]  /*bd80*/  LDC R22, c[0x0][0x148] ;  /* 0x00005200ff167b82 */ /* 0x000ea60000000800 */
[----:B------:R-:W-:Y:S01]  /*bd90*/  IMAD.X R4, RZ, RZ, ~R4, P0 ;  /* 0x000000ffff047224 */ /* 0x000fe200000e0e04 */
[----:B------:R-:W-:-:S03]  /*bda0*/  ISETP.NE.U32.AND P0, PT, RZ, UR10, PT ;  /* 0x0000000aff007c0c */ /* 0x000fc6000bf05070 */
[----:B------:R-:W-:Y:S01]  /*bdb0*/  IMAD R6, R4, UR8, RZ ;  /* 0x0000000804067c24 */ /* 0x000fe2000f8e02ff */
[----:B------:R-:W-:Y:S01]  /*bdc0*/  ISETP.NE.AND.EX P0, PT, RZ, UR11, PT, P0 ;  /* 0x0000000bff007c0c */ /* 0x000fe2000bf05300 */
[----:B------:R-:W-:Y:S01]  /*bdd0*/  IMAD.WIDE.U32 R4, R7, UR8, R16 ;  /* 0x0000000807047c25 */ /* 0x000fe2000f8e0010 */
[----:B------:R-:W-:-:S03]  /*bde0*/  ULDC UR8, c[0x0][0x618] ;  /* 0x0001860000087ab9 */ /* 0x000fc60000000800 */
[----:B------:R-:W-:Y:S01]  /*bdf0*/  IMAD R7, R7, UR9, R6 ;  /* 0x0000000907077c24 */ /* 0x000fe2000f8e0206 */
[----:B------:R-:W-:Y:S01]  /*be00*/  ULDC UR9, c[0x0][0x154] ;  /* 0x0000550000097ab9 */ /* 0x000fe20000000800 */
[----:B0-----:R-:W-:Y:S02]  /*be10*/  IMAD.MOV R6, RZ, RZ, -R20 ;  /* 0x000000ffff067224 */ /* 0x001fe400078e0a14 */
[----:B------:R-:W-:Y:S02]  /*be20*/  IMAD.IADD R5, R5, 0x1, R7 ;  /* 0x0000000105057824 */ /* 0x000fe400078e0207 */
[----:B-1----:R-:W-:Y:S01]  /*be30*/  IMAD R14, R15, R6, R14 ;  /* 0x000000060f0e7224 */ /* 0x002fe200078e020e */
[----:B------:R-:W-:Y:S02]  /*be40*/  I2FP.F32.U32 R6, R11 ;  /* 0x0000000b00067245 */ /* 0x000fe40000201000 */
[--C-:B------:R-:W-:Y:S02]  /*be50*/  SHF.R.U64 R15, R4, UR8, R5.reuse ;  /* 0x00000008040f7c19 */ /* 0x100fe40008001205 */
[----:B------:R-:W-:Y:S01]  /*be60*/  SHF.R.U32.HI R4, RZ, UR8, R5 ;  /* 0x00000008ff047c19 */ /* 0x000fe20008011605 */
[----:B------:R-:W-:Y:S01]  /*be70*/  FMUL R6, R6, UR9 ;  /* 0x0000000906067c20 */ /* 0x000fe20008400000 */
[----:B------:R-:W-:-:S02]  /*be80*/  ULDC UR8, c[0x0][0x608] ;  /* 0x0001820000087ab9 */ /* 0x000fc40000000800 */
[--C-:B------:R-:W-:Y:S01]  /*be90*/  SHF.R.U64 R21, R15, UR8, R4.reuse ;  /* 0x000000080f157c19 */ /* 0x100fe20008001204 */
[----:B------:R0:W1:Y:S01]  /*bea0*/  F2I.U32.TRUNC.NTZ R24, R6 ;  /* 0x0000000600187305 */ /* 0x000062000020f000 */
[----:B------:R-:W-:Y:S01]  /*beb0*/  SHF.R.U32.HI R4, RZ, UR8, R4 ;  /* 0x00000008ff047c19 */ /* 0x000fe20008011604 */
[----:B------:R-:W-:-:S03]  /*bec0*/  ULDC UR8, c[0x0][0x658] ;  /* 0x0001960000087ab9 */ /* 0x000fc60000000800 */
[--C-:B------:R-:W-:Y:S02]  /*bed0*/  SHF.R.U64 R20, R21, UR8, R4.reuse ;  /* 0x0000000815147c19 */ /* 0x100fe40008001204 */
[----:B------:R-:W-:-:S03]  /*bee0*/  SHF.R.U32.HI R23, RZ, UR8, R4 ;  /* 0x00000008ff177c19 */ /* 0x000fc60008011604 */
[----:B------:R-:W-:Y:S02]  /*bef0*/  IMAD.MOV.U32 R4, RZ, RZ, R20 ;  /* 0x000000ffff047224 */ /* 0x000fe400078e0014 */
[----:B------:R-:W-:Y:S01]  /*bf00*/  IMAD.MOV.U32 R5, RZ, RZ, R23 ;  /* 0x000000ffff057224 */ /* 0x000fe200078e0017 */
[----:B0-----:R-:W-:Y:S06]  /*bf10*/  @!P0 BRA `(.L_x_305) ;  /* 0x0000000000288947 */ /* 0x001fec0003800000 */
[----:B------:R-:W-:Y:S02]  /*bf20*/  ULDC UR8, c[0x0][0x64c] ;  /* 0x0001930000087ab9 */ /* 0x000fe40000000800 */
[----:B------:R-:W-:-:S05]  /*bf30*/  IADD3 R5, P0, R20, UR8, RZ ;  /* 0x0000000814057c10 */ /* 0x000fca000ff1e0ff */
[----:B------:R-:W-:-:S04]  /*bf40*/  IMAD.X R23, RZ, RZ, R23, P0 ;  /* 0x000000ffff177224 */ /* 0x000fc800000e0617 */
[----:B------:R-:W-:-:S04]  /*bf50*/  IMAD.WIDE.U32 R6, R23, UR10, RZ ;  /* 0x0000000a17067c25 */ /* 0x000fc8000f8e00ff */
[----:B------:R-:W-:-:S04]  /*bf60*/  IMAD.WIDE.U32 R6, P0, R5, UR11, R6 ;  /* 0x0000000b05067c25 */ /* 0x000fc8000f800006 */
[----:B------:R-:W-:-:S04]  /*bf70*/  IMAD.WIDE.U32 R4, R5, UR10, RZ ;  /* 0x0000000a05047c25 */ /* 0x000fc8000f8e00ff */
[----:B------:R-:W-:Y:S01]  /*bf80*/  IMAD.MOV.U32 R4, RZ, RZ, R7 ;  /* 0x000000ffff047224 */ /* 0x000fe200078e0007 */
[----:B------:R-:W-:Y:S01]  /*bf90*/  IADD3 RZ, P1, R5, R6, RZ ;  /* 0x0000000605ff7210 */ /* 0x000fe20007f3e0ff */
[----:B------:R-:W-:-:S04]  /*bfa0*/  IMAD.X R5, RZ, RZ, RZ, P0 ;  /* 0x000000ffff057224 */ /* 0x000fc800000e06ff */
[----:B------:R-:W-:-:S08]  /*bfb0*/  IMAD.WIDE.U32.X R4, R23, UR11, R4, P1 ;  /* 0x0000000b17047c25 */ /* 0x000fd000088e0404 */
.L_x_305:
[----:B------:R-:W-:Y:S01]  /*bfc0*/  ISETP.NE.AND P0, PT, R2, 0x1, PT ;  /* 0x000000010200780c */ /* 0x000fe20003f05270 */
[----:B------:R-:W-:Y:S01]  /*bfd0*/  ULDC UR8, c[0x0][0x648] ;  /* 0x0001920000087ab9 */ /* 0x000fe20000000800 */
[----:B-1----:R-:W-:Y:S01]  /*bfe0*/  IMAD.MOV R24, RZ, RZ, -R24 ;  /* 0x000000ffff187224 */ /* 0x002fe200078e0a18 */
[----:B------:R-:W-:Y:S01]  /*bff0*/  SHF.R.U64 R4, R4, UR8, R5 ;  /* 0x0000000804047c19 */ /* 0x000fe20008001205 */
[----:B------:R-:W-:Y:S01]  /*c000*/  ULDC UR8, c[0x0][0x638] ;  /* 0x00018e0000087ab9 */ /* 0x000fe20000000800 */
[----:B------:R-:W-:Y:S01]  /*c010*/  LOP3.LUT R21, R21, UR13, RZ, 0xc0, !PT ;  /* 0x0000000d15157c12 */ /* 0x000fe2000f8ec0ff */
[----:B------:R-:W-:Y:S02]  /*c020*/  ULDC UR9, c[0x0][0x610] ;  /* 0x0001840000097ab9 */ /* 0x000fe40000000800 */
[----:B------:R-:W-:Y:S02]  /*c030*/  IMAD.MOV R5, RZ, RZ, -R4 ;  /* 0x000000ffff057224 */ /* 0x000fe400078e0a04 */
[----:B------:R-:W-:Y:S01]  /*c040*/  IMAD R21, R4, UR5, R21 ;  /* 0x0000000504157c24 */ /* 0x000fe2000f8e0215 */
[----:B------:R-:W-:Y:S01]  /*c050*/  MOV R4, 0x1 ;  /* 0x0000000100047802 */ /* 0x000fe20000000f00 */
[----:B------:R-:W-:Y:S01]  /*c060*/  IMAD R20, R5, UR8, R20 ;  /* 0x0000000805147c24 */ /* 0x000fe2000f8e0214 */
[----:B------:R-:W-:Y:S01]  /*c070*/  ULDC UR8, c[0x0][0x600] ;  /* 0x0001800000087ab9 */ /* 0x000fe20000000800 */
[----:B--2---:R-:W-:Y:S01]  /*c080*/  @P0 IMAD R14, R22, R24, R11 ;  /* 0x00000018160e0224 */ /* 0x004fe200078e020b */
[----:B------:R-:W-:-:S03]  /*c090*/  LOP3.LUT R11, R15, UR4, RZ, 0xc0, !PT ;  /* 0x000000040f0b7c12 */ /* 0x000fc6000f8ec0ff */
[----:B------:R-:W-:Y:S02]  /*c0a0*/  IMAD R14, R21, UR9, R14 ;  /* 0x00000009150e7c24 */ /* 0x000fe4000f8e020e */
[----:B------:R-:W-:-:S05]  /*c0b0*/  IMAD R11, R20, UR8, R11 ;  /* 0x00000008140b7c24 */ /* 0x000fca000f8e020b */
[----:B------:R-:W-:Y:S02]  /*c0c0*/  SEL R20, R11, R14, !P0 ;  /* 0x0000000e0b147207 */ /* 0x000fe40004000000 */
[----:B------:R-:W-:-:S07]  /*c0d0*/  SEL R11, R14, R11, !P0 ;  /* 0x0000000b0e0b7207 */ /* 0x000fce0004000000 */
.L_x_303:
[----:B------:R-:W-:Y:S05]  /*c0e0*/  BSYNC B1 ;  /* 0x0000000000017941 */ /* 0x000fea0003800000 */
.L_x_302:
[----:B------:R-:W-:-:S13]  /*c0f0*/  LOP3.LUT P0, RZ, R4, 0xff, RZ, 0xc0, !PT ;  /* 0x000000ff04ff7812 */ /* 0x000fda000780c0ff */
[----:B------:R-:W-:Y:S05]  /*c100*/  @P0 BRA `(.L_x_306) ;  /* 0xfffffff400380947 */ /* 0x000fea000383ffff */
[----:B------:R-:W-:Y:S05]  /*c110*/  BSYNC B0 ;  /* 0x0000000000007941 */ /* 0x000fea0003800000 */
.L_x_295:
[----:B------:R-:W-:-:S03]  /*c120*/  UMOV UR8, 0xffffffff ;  /* 0xffffffff00087882 */ /* 0x000fc60000000000 */
[----:B------:R-:W-:Y:S05]  /*c130*/  BRA.DIV UR8, `(.L_x_307) ;  /* 0x0000000608c87947 */ /* 0x000fea000b800000 */
[----:B------:R-:W-:-:S13]  /*c140*/  ELECT P6, URZ, PT ;  /* 0x00000000003f782f */ /* 0x000fda00038c0000 */
.L_x_326:
[----:B------:R-:W-:Y:S04]  /*c150*/  BSSY B0, `(.L_x_308) ;  /* 0x0000058000007945 */ /* 0x000fe80003800000 */
[----:B------:R-:W-:Y:S05]  /*c160*/  @!P6 BRA `(.L_x_309) ;  /* 0x000000040058e947 */ /* 0x000fea0003800000 */
[----:B------:R-:W-:-:S04]  /*c170*/  LOP3.LUT R19, R19, 0x2, RZ, 0xfc, !PT ;  /* 0x0000000213137812 */ /* 0x000fc800078efcff */
[----:B------:R-:W-:-:S13]  /*c180*/  ISETP.NE.AND P0, PT, R19, 0x3, PT ;  /* 0x000000031300780c */ /* 0x000fda0003f05270 */
[----:B------:R-:W-:Y:S05]  /*c190*/  @!P0 BRA `(.L_x_310) ;  /* 0x0000000000048947 */ /* 0x000fea0003800000 */
[----:B------:R-:W-:Y:S01]  /*c1a0*/  BPT.TRAP 0x1 ;  /* 0x000000040000795c */ /* 0x000fe20000300000 */
.L_x_310:
[----:B------:R-:W0:Y:S01]  /*c1b0*/  S2R R3, SR_CgaCtaId ;  /* 0x0000000000037919 */ /* 0x000e220000008800 */
[----:B------:R-:W-:-:S04]  /*c1c0*/  MOV R2, 0x400 ;  /* 0x0000040000027802 */ /* 0x000fc80000000f00 */
[----:B0-----:R-:W-:Y:S02]  /*c1d0*/  LEA R3, R3, R2, 0x18 ;  /* 0x0000000203037211 */ /* 0x001fe400078ec0ff */
[----:B------:R-:W-:-:S03]  /*c1e0*/  SHF.L.U32 R2, R0, 0x1f, RZ ;  /* 0x0000001f00027819 */ /* 0x000fc600000006ff */
[----:B------:R-:W-:-:S04]  /*c1f0*/  VIADD R3, R3, 0x48 ;  /* 0x0000004803037836 */ /* 0x000fc80000000000 */
[C---:B------:R-:W-:Y:S02]  /*c200*/  IMAD R7, R12.reuse, 0x8, R3 ;  /* 0x000000080c077824 */ /* 0x040fe400078e0203 */
[----:B------:R-:W-:Y:S02]  /*c210*/  VIADD R12, R12, 0x1 ;  /* 0x000000010c0c7836 */ /* 0x000fe40000000000 */
[----:B------:R-:W0:Y:S03]  /*c220*/  SYNCS.PHASECHK.TRANS64.TRYWAIT P0, [R7+URZ], R2 ;  /* 0x00000002070075a7 */ /* 0x000e26000800017f */
[----:B------:R-:W-:-:S04]  /*c230*/  ISETP.NE.AND P1, PT, R12, 0x9, PT ;  /* 0x000000090c00780c */ /* 0x000fc80003f25270 */
[----:B------:R-:W-:Y:S02]  /*c240*/  SEL R5, RZ, 0x1, P1 ;  /* 0x00000001ff057807 */ /* 0x000fe40000800000 */
[----:B------:R-:W-:Y:S02]  /*c250*/  SEL R12, R12, RZ, P1 ;  /* 0x000000ff0c0c7207 */ /* 0x000fe40000800000 */
[----:B------:R-:W-:-:S03]  /*c260*/  LOP3.LUT R5, R0, R5, RZ, 0x3c, !PT ;  /* 0x0000000500057212 */ /* 0x000fc600078e3cff */
[----:B------:R-:W-:Y:S01]  /*c270*/  IMAD R9, R12, 0x8, R3 ;  /* 0x000000080c097824 */ /* 0x000fe200078e0203 */
[----:B------:R-:W-:Y:S01]  /*c280*/  SHF.L.U32 R4, R5, 0x1f, RZ ;  /* 0x0000001f05047819 */ /* 0x000fe200000006ff */
[----:B0-----:R-:W-:Y:S06]  /*c290*/  @!P0 BRA `(.L_x_311) ;  /* 0x0000000400908947 */ /* 0x001fec0003800000 */
.L_x_327:
[----:B------:R-:W1:Y:S01]  /*c2a0*/  SYNCS.PHASECHK.TRANS64.TRYWAIT P0, [R9+URZ], R4 ;  /* 0x00000004090075a7 */ /* 0x000e62000800017f */
[----:B------:R-:W-:-:S05]  /*c2b0*/  VIADD R0, R12, 0x1 ;  /* 0x000000010c007836 */ /* 0x000fca0000000000 */
[----:B------:R-:W-:-:S04]  /*c2c0*/  ISETP.NE.AND P1, PT, R0, 0x9, PT ;  /* 0x000000090000780c */ /* 0x000fc80003f25270 */
[----:B0-----:R-:W-:Y:S02]  /*c2d0*/  SEL R2, RZ, 0x1, P1 ;  /* 0x00000001ff027807 */ /* 0x001fe40000800000 */
[----:B------:R-:W-:Y:S02]  /*c2e0*/  SEL R0, R0, RZ, P1 ;  /* 0x000000ff00007207 */ /* 0x000fe40000800000 */
[----:B------:R-:W-:-:S03]  /*c2f0*/  LOP3.LUT R7, R5, R2, RZ, 0x3c, !PT ;  /* 0x0000000205077212 */ /* 0x000fc600078e3cff */
[----:B------:R-:W-:Y:S01]  /*c300*/  IMAD R6, R0, 0x8, R3 ;  /* 0x0000000800067824 */ /* 0x000fe200078e0203 */
[----:B------:R-:W-:Y:S01]  /*c310*/  SHF.L.U32 R5, R7, 0x1f, RZ ;  /* 0x0000001f07057819 */ /* 0x000fe200000006ff */
[----:B-1----:R-:W-:Y:S06]  /*c320*/  @!P0 BRA `(.L_x_312) ;  /* 0x0000000400808947 */ /* 0x002fec0003800000 */
.L_x_328:
[----:B------:R-:W1:Y:S01]  /*c330*/  SYNCS.PHASECHK.TRANS64.TRYWAIT P0, [R6+URZ], R5 ;  /* 0x00000005060075a7 */ /* 0x000e62000800017f */
[----:B------:R-:W-:-:S05]  /*c340*/  VIADD R0, R0, 0x1 ;  /* 0x0000000100007836 */ /* 0x000fca0000000000 */
[----:B------:R-:W-:-:S04]  /*c350*/  ISETP.NE.AND P1, PT, R0, 0x9, PT ;  /* 0x000000090000780c */ /* 0x000fc80003f25270 */
[----:B------:R-:W-:Y:S02]  /*c360*/  SEL R2, RZ, 0x1, P1 ;  /* 0x00000001ff027807 */ /* 0x000fe40000800000 */
[----:B------:R-:W-:Y:S02]  /*c370*/  SEL R0, R0, RZ, P1 ;  /* 0x000000ff00007207 */ /* 0x000fe40000800000 */
[----:B------:R-:W-:-:S03]  /*c380*/  LOP3.LUT R7, R7, R2, RZ, 0x3c, !PT ;  /* 0x0000000207077212 */ /* 0x000fc600078e3cff */
[----:B0-----:R-:W-:Y:S01]  /*c390*/  IMAD R9, R0, 0x8, R3 ;  /* 0x0000000800097824 */ /* 0x001fe200078e0203 */
[----:B------:R-:W-:Y:S01]  /*c3a0*/  SHF.L.U32 R4, R7, 0x1f, RZ ;  /* 0x0000001f07047819 */ /* 0x000fe200000006ff */
[----:B-1----:R-:W-:Y:S06]  /*c3b0*/  @!P0 BRA `(.L_x_313) ;  /* 0x0000000400708947 */ /* 0x002fec0003800000 */
.L_x_329:
        /* <DEDUP_REMOVED lines=9> */
.L_x_330:
[----:B------:R-:W1:Y:S01]  /*c450*/  SYNCS.PHASECHK.TRANS64.TRYWAIT P0, [R6+URZ], R5 ;  /* 0x00000005060075a7 */ /* 0x000e62000800017f */
[----:B------:R-:W-:-:S04]  /*c460*/  IADD3 R0, R0, 0x1, RZ ;  /* 0x0000000100007810 */ /* 0x000fc80007ffe0ff */
[----:B------:R-:W-:-:S04]  /*c470*/  ISETP.NE.AND P1, PT, R0, 0x9, PT ;  /* 0x000000090000780c */ /* 0x000fc80003f25270 */
[----:B------:R-:W-:Y:S02]  /*c480*/  SEL R2, RZ, 0x1, P1 ;  /* 0x00000001ff027807 */ /* 0x000fe40000800000 */
[----:B------:R-:W-:Y:S02]  /*c490*/  SEL R0, R0, RZ, P1 ;  /* 0x000000ff00007207 */ /* 0x000fe40000800000 */
[----:B------:R-:W-:-:S03]  /*c4a0*/  LOP3.LUT R7, R7, R2, RZ, 0x3c, !PT ;  /* 0x0000000207077212 */ /* 0x000fc600078e3cff */
[----:B0-----:R-:W-:Y:S01]  /*c4b0*/  IMAD R9, R0, 0x8, R3 ;  /* 0x0000000800097824 */ /* 0x001fe200078e0203 */
[----:B------:R-:W-:Y:S01]  /*c4c0*/  SHF.L.U32 R4, R7, 0x1f, RZ ;  /* 0x0000001f07047819 */ /* 0x000fe200000006ff */
[----:B-1----:R-:W-:Y:S06]  /*c4d0*/  @!P0 BRA `(.L_x_315) ;  /* 0x0000000400508947 */ /* 0x002fec0003800000 */
.L_x_331:
        /* <DEDUP_REMOVED lines=9> */
.L_x_332:
        /* <DEDUP_REMOVED lines=9> */
.L_x_333:
[----:B------:R-:W1:Y:S01]  /*c600*/  SYNCS.PHASECHK.TRANS64.TRYWAIT P0, [R9+URZ], R4 ;  /* 0x00000004090075a7 */ /* 0x000e62000800017f */
[----:B------:R-:W-:-:S05]  /*c610*/  VIADD R0, R0, 0x1 ;  /* 0x0000000100007836 */ /* 0x000fca0000000000 */
[----:B------:R-:W-:-:S04]  /*c620*/  ISETP.NE.AND P1, PT, R0, 0x9, PT ;  /* 0x000000090000780c */ /* 0x000fc80003f25270 */
[----:B------:R-:W-:Y:S02]  /*c630*/  SEL R2, RZ, 0x1, P1 ;  /* 0x00000001ff027807 */ /* 0x000fe40000800000 */
[----:B------:R-:W-:Y:S02]  /*c640*/  SEL R0, R0, RZ, P1 ;  /* 0x000000ff00007207 */ /* 0x000fe40000800000 */
[----:B------:R-:W-:Y:S01]  /*c650*/  LOP3.LUT R2, R7, R2, RZ, 0x3c, !PT ;  /* 0x0000000207027212 */ /* 0x000fe200078e3cff */
[----:B-1----:R-:W-:Y:S06]  /*c660*/  @!P0 BRA `(.L_x_318) ;  /* 0x0000000400288947 */ /* 0x002fec0003800000 */
.L_x_334:
[----:B------:R-:W-:Y:S01]  /*c670*/  IMAD R3, R0, 0x8, R3 ;  /* 0x0000000800037824 */ /* 0x000fe200078e0203 */
[----:B------:R-:W-:-:S07]  /*c680*/  SHF.L.U32 R0, R2, 0x1f, RZ ;  /* 0x0000001f02007819 */ /* 0x000fce00000006ff */
.L_x_319:
[----:B--2---:R2:W3:Y:S02]  /*c690*/  SYNCS.PHASECHK.TRANS64.TRYWAIT P0, [R3+URZ], R0 ;  /* 0x00000000030075a7 */ /* 0x0044e4000800017f */
[----:B---3--:R-:W-:Y:S05]  /*c6a0*/  @!P0 NANOSLEEP.SYNCS 0x989680 ;  /* 0x009896800000895d */ /* 0x008fea0003900000 */
[----:B------:R-:W3:Y:S02]  /*c6b0*/  @!P0 SYNCS.PHASECHK.TRANS64 P0, [R3+URZ], R0 ;  /* 0x00000000030085a7 */ /* 0x000ee4000800007f */
[----:B---3--:R-:W-:Y:S05]  /*c6c0*/  @!P0 BRA `(.L_x_319) ;  /* 0xfffffffc00f08947 */ /* 0x008fea000383ffff */
.L_x_309:
[----:B------:R-:W-:Y:S05]  /*c6d0*/  BSYNC B0 ;  /* 0x0000000000007941 */ /* 0x000fea0003800000 */
.L_x_308:
[----:B------:R-:W-:Y:S05]  /*c6e0*/  EXIT ;  /* 0x000000000000794d */ /* 0x000fea0003800000 */
.L_x_22:
[----:B----4-:R4:W0:Y:S02]  /*c6f0*/  SYNCS.PHASECHK.TRANS64.TRYWAIT P1, [R3+URZ], R0 ;  /* 0x00000000030075a7 */ /* 0x010824000802017f */
[----:B0-----:R-:W-:Y:S05]  /*c700*/  @!P1 NANOSLEEP.SYNCS 0x989680 ;  /* 0x009896800000995d */ /* 0x001fea0003900000 */
[----:B------:R-:W0:Y:S02]  /*c710*/  @!P1 SYNCS.PHASECHK.TRANS64 P1, [R3+URZ], R0 ;  /* 0x00000000030095a7 */ /* 0x000e24000802007f */
[----:B0-----:R-:W-:Y:S05]  /*c720*/  @!P1 BRA `(.L_x_22) ;  /* 0xfffffffc00f09947 */ /* 0x001fea000383ffff */
[----:B------:R-:W-:Y:S05]  /*c730*/  BRA `(.L_x_21) ;  /* 0xffffff4c00b47947 */ /* 0x000fea000383ffff */
.L_x_27:
[----:B-1----:R1:W3:Y:S02]  /*c740*/  SYNCS.PHASECHK.TRANS64.TRYWAIT P1, [R5+URZ], R4 ;  /* 0x00000004050075a7 */ /* 0x0022e4000802017f */
[----:B---3--:R-:W-:Y:S05]  /*c750*/  @!P1 NANOSLEEP.SYNCS 0x989680 ;  /* 0x009896800000995d */ /* 0x008fea0003900000 */
[----:B------:R-:W3:Y:S02]  /*c760*/  @!P1 SYNCS.PHASECHK.TRANS64 P1, [R5+URZ], R4 ;  /* 0x00000004050095a7 */ /* 0x000ee4000802007f */
[----:B---3--:R-:W-:Y:S05]  /*c770*/  @!P1 BRA `(.L_x_27) ;  /* 0xfffffffc00f09947 */ /* 0x008fea000383ffff */
[----:B------:R-:W-:Y:S05]  /*c780*/  BRA `(.L_x_26) ;  /* 0xffffff5000947947 */ /* 0x000fea000383ffff */
.L_x_296:
[----:B------:R-:W-:Y:S01]  /*c790*/  BSSY B1, `(.L_x_320) ;  /* 0x0000006000017945 */ /* 0x000fe20003800000 */
[----:B------:R-:W-:-:S07]  /*c7a0*/  IMAD.MOV.U32 R15, RZ, RZ, -0x1 ;  /* 0xffffffffff0f7424 */ /* 0x000fce00078e00ff */
[----:B------:R-:W-:Y:S05]  /*c7b0*/  WARPSYNC.COLLECTIVE R15, `(.L_x_321) ;  /* 0x000000000f0c7348 */ /* 0x000fea0003c00000 */
[----:B------:R-:W-:Y:S02]  /*c7c0*/  ELECT P6, UR62, PT ;  /* 0x00000000003e782f */ /* 0x000fe400038c0000 */
[----:B------:R-:W-:Y:S01]  /*c7d0*/  MOV R14, UR62 ;  /* 0x0000003e000e7c02 */ /* 0x000fe20008000f00 */
[----:B------:R-:W-:Y:S10]  /*c7e0*/  ENDCOLLECTIVE ;  /* 0x000000000000791b */ /* 0x000ff40003800000 */
.L_x_321:
[----:B------:R-:W-:Y:S05]  /*c7f0*/  BSYNC B1 ;  /* 0x0000000000017941 */ /* 0x000fea0003800000 */
.L_x_320:
[----:B------:R-:W-:Y:S05]  /*c800*/  BRA `(.L_x_322) ;  /* 0xffffffec00847947 */ /* 0x000fea000383ffff */
.L_x_299:
[----:B0-----:R0:W1:Y:S02]  /*c810*/  SYNCS.PHASECHK.TRANS64.TRYWAIT P0, [R14+URZ+0x48], R7 ;  /* 0x000048070e0075a7 */ /* 0x001064000800017f */
[----:B-1----:R-:W-:Y:S05]  /*c820*/  @!P0 NANOSLEEP.SYNCS 0x989680 ;  /* 0x009896800000895d */ /* 0x002fea0003900000 */
[----:B------:R-:W1:Y:S02]  /*c830*/  @!P0 SYNCS.PHASECHK.TRANS64 P0, [R14+URZ+0x48], R7 ;  /* 0x000048070e0085a7 */ /* 0x000e64000800007f */
[----:B-1----:R-:W-:Y:S05]  /*c840*/  @!P0 BRA `(.L_x_299) ;  /* 0xfffffffc00f08947 */ /* 0x002fea000383ffff */
[----:B------:R-:W-:Y:S05]  /*c850*/  BRA `(.L_x_323) ;  /* 0xffffffec00c07947 */ /* 0x000fea000383ffff */
.L_x_307:
[----:B------:R-:W-:Y:S01]  /*c860*/  BSSY B0, `(.L_x_324) ;  /* 0x0000006000007945 */ /* 0x000fe20003800000 */
[----:B------:R-:W-:-:S07]  /*c870*/  IMAD.MOV.U32 R15, RZ, RZ, -0x1 ;  /* 0xffffffffff0f7424 */ /* 0x000fce00078e00ff */
[----:B------:R-:W-:Y:S05]  /*c880*/  WARPSYNC.COLLECTIVE R15, `(.L_x_325) ;  /* 0x000000000f0c7348 */ /* 0x000fea0003c00000 */
[----:B------:R-:W-:Y:S02]  /*c890*/  ELECT P6, UR62, PT ;  /* 0x00000000003e782f */ /* 0x000fe400038c0000 */
[----:B------:R-:W-:Y:S01]  /*c8a0*/  MOV R14, UR62 ;  /* 0x0000003e000e7c02 */ /* 0x000fe20008000f00 */
[----:B------:R-:W-:Y:S10]  /*c8b0*/  ENDCOLLECTIVE ;  /* 0x000000000000791b */ /* 0x000ff40003800000 */
.L_x_325:
[----:B------:R-:W-:Y:S05]  /*c8c0*/  BSYNC B0 ;  /* 0x0000000000007941 */ /* 0x000fea0003800000 */
.L_x_324:
[----:B------:R-:W-:Y:S05]  /*c8d0*/  BRA `(.L_x_326) ;  /* 0xfffffff8001c7947 */ /* 0x000fea000383ffff */
.L_x_311:
[----:B0-----:R0:W1:Y:S02]  /*c8e0*/  SYNCS.PHASECHK.TRANS64.TRYWAIT P0, [R7+URZ], R2 ;  /* 0x00000002070075a7 */ /* 0x001064000800017f */
[----:B-1----:R-:W-:Y:S05]  /*c8f0*/  @!P0 NANOSLEEP.SYNCS 0x989680 ;  /* 0x009896800000895d */ /* 0x002fea0003900000 */
[----:B------:R-:W1:Y:S02]  /*c900*/  @!P0 SYNCS.PHASECHK.TRANS64 P0, [R7+URZ], R2 ;  /* 0x00000002070085a7 */ /* 0x000e64000800007f */
[----:B-1----:R-:W-:Y:S05]  /*c910*/  @!P0 BRA `(.L_x_311) ;  /* 0xfffffffc00f08947 */ /* 0x002fea000383ffff */
[----:B------:R-:W-:Y:S05]  /*c920*/  BRA `(.L_x_327) ;  /* 0xfffffff8005c7947 */ /* 0x000fea000383ffff */
.L_x_312:
[----:B0-----:R0:W1:Y:S02]  /*c930*/  SYNCS.PHASECHK.TRANS64.TRYWAIT P0, [R9+URZ], R4 ;  /* 0x00000004090075a7 */ /* 0x001064000800017f */
[----:B-1----:R-:W-:Y:S05]  /*c940*/  @!P0 NANOSLEEP.SYNCS 0x989680 ;  /* 0x009896800000895d */ /* 0x002fea0003900000 */
[----:B------:R-:W1:Y:S02]  /*c950*/  @!P0 SYNCS.PHASECHK.TRANS64 P0, [R9+URZ], R4 ;  /* 0x00000004090085a7 */ /* 0x000e64000800007f */
[----:B-1----:R-:W-:Y:S05]  /*c960*/  @!P0 BRA `(.L_x_312) ;  /* 0xfffffffc00f08947 */ /* 0x002fea000383ffff */
[----:B------:R-:W-:Y:S05]  /*c970*/  BRA `(.L_x_328) ;  /* 0xfffffff8006c7947 */ /* 0x000fea000383ffff */
.L_x_313:
[----:B0-----:R0:W1:Y:S02]  /*c980*/  SYNCS.PHASECHK.TRANS64.TRYWAIT P0, [R6+URZ], R5 ;  /* 0x00000005060075a7 */ /* 0x001064000800017f */
[----:B-1----:R-:W-:Y:S05]  /*c990*/  @!P0 NANOSLEEP.SYNCS 0x989680 ;  /* 0x009896800000895d */ /* 0x002fea0003900000 */
[----:B------:R-:W1:Y:S02]  /*c9a0*/  @!P0 SYNCS.PHASECHK.TRANS64 P0, [R6+URZ], R5 ;  /* 0x00000005060085a7 */ /* 0x000e64000800007f */
[----:B-1----:R-:W-:Y:S05]  /*c9b0*/  @!P0 BRA `(.L_x_313) ;  /* 0xfffffffc00f08947 */ /* 0x002fea000383ffff */
[----:B------:R-:W-:Y:S05]  /*c9c0*/  BRA `(.L_x_329) ;  /* 0xfffffff8007c7947 */ /* 0x000fea000383ffff */
.L_x_314:
[----:B0-----:R0:W1:Y:S02]  /*c9d0*/  SYNCS.PHASECHK.TRANS64.TRYWAIT P0, [R9+URZ], R4 ;  /* 0x00000004090075a7 */ /* 0x001064000800017f */
[----:B-1----:R-:W-:Y:S05]  /*c9e0*/  @!P0 NANOSLEEP.SYNCS 0x989680 ;  /* 0x009896800000895d */ /* 0x002fea0003900000 */
[----:B------:R-:W1:Y:S02]  /*c9f0*/  @!P0 SYNCS.PHASECHK.TRANS64 P0, [R9+URZ], R4 ;  /* 0x00000004090085a7 */ /* 0x000e64000800007f */
[----:B-1----:R-:W-:Y:S05]  /*ca00*/  @!P0 BRA `(.L_x_314) ;  /* 0xfffffffc00f08947 */ /* 0x002fea000383ffff */
[----:B------:R-:W-:Y:S05]  /*ca10*/  BRA `(.L_x_330) ;  /* 0xfffffff8008c7947 */ /* 0x000fea000383ffff */
.L_x_315:
[----:B0-----:R0:W1:Y:S02]  /*ca20*/  SYNCS.PHASECHK.TRANS64.TRYWAIT P0, [R6+URZ], R5 ;  /* 0x00000005060075a7 */ /* 0x001064000800017f */
[----:B-1----:R-:W-:Y:S05]  /*ca30*/  @!P0 NANOSLEEP.SYNCS 0x989680 ;  /* 0x009896800000895d */ /* 0x002fea0003900000 */
[----:B------:R-:W1:Y:S02]  /*ca40*/  @!P0 SYNCS.PHASECHK.TRANS64 P0, [R6+URZ], R5 ;  /* 0x00000005060085a7 */ /* 0x000e64000800007f */
[----:B-1----:R-:W-:Y:S05]  /*ca50*/  @!P0 BRA `(.L_x_315) ;  /* 0xfffffffc00f08947 */ /* 0x002fea000383ffff */
[----:B------:R-:W-:Y:S05]  /*ca60*/  BRA `(.L_x_331) ;  /* 0xfffffff8009c7947 */ /* 0x000fea000383ffff */
.L_x_316:
[----:B0-----:R0:W1:Y:S02]  /*ca70*/  SYNCS.PHASECHK.TRANS64.TRYWAIT P0, [R9+URZ], R4 ;  /* 0x00000004090075a7 */ /* 0x001064000800017f */
[----:B-1----:R-:W-:Y:S05]  /*ca80*/  @!P0 NANOSLEEP.SYNCS 0x989680 ;  /* 0x009896800000895d */ /* 0x002fea0003900000 */
[----:B------:R-:W1:Y:S02]  /*ca90*/  @!P0 SYNCS.PHASECHK.TRANS64 P0, [R9+URZ], R4 ;  /* 0x00000004090085a7 */ /* 0x000e64000800007f */
[----:B-1----:R-:W-:Y:S05]  /*caa0*/  @!P0 BRA `(.L_x_316) ;  /* 0xfffffffc00f08947 */ /* 0x002fea000383ffff */
[----:B------:R-:W-:Y:S05]  /*cab0*/  BRA `(.L_x_332) ;  /* 0xfffffff800ac7947 */ /* 0x000fea000383ffff */
.L_x_317:
[----:B0-----:R0:W1:Y:S02]  /*cac0*/  SYNCS.PHASECHK.TRANS64.TRYWAIT P0, [R6+URZ], R5 ;  /* 0x00000005060075a7 */ /* 0x001064000800017f */
[----:B-1----:R-:W-:Y:S05]  /*cad0*/  @!P0 NANOSLEEP.SYNCS 0x989680 ;  /* 0x009896800000895d */ /* 0x002fea0003900000 */
[----:B------:R-:W1:Y:S02]  /*cae0*/  @!P0 SYNCS.PHASECHK.TRANS64 P0, [R6+URZ], R5 ;  /* 0x00000005060085a7 */ /* 0x000e64000800007f */
[----:B-1----:R-:W-:Y:S05]  /*caf0*/  @!P0 BRA `(.L_x_317) ;  /* 0xfffffffc00f08947 */ /* 0x002fea000383ffff */
[----:B------:R-:W-:Y:S05]  /*cb00*/  BRA `(.L_x_333) ;  /* 0xfffffff800bc7947 */ /* 0x000fea000383ffff */
.L_x_318:
[----:B-1----:R1:W2:Y:S02]  /*cb10*/  SYNCS.PHASECHK.TRANS64.TRYWAIT P0, [R9+URZ], R4 ;  /* 0x00000004090075a7 */ /* 0x0022a4000800017f */
[----:B--2---:R-:W-:Y:S05]  /*cb20*/  @!P0 NANOSLEEP.SYNCS 0x989680 ;  /* 0x009896800000895d */ /* 0x004fea0003900000 */
[----:B------:R-:W2:Y:S02]  /*cb30*/  @!P0 SYNCS.PHASECHK.TRANS64 P0, [R9+URZ], R4 ;  /* 0x00000004090085a7 */ /* 0x000ea4000800007f */
[----:B--2---:R-:W-:Y:S05]  /*cb40*/  @!P0 BRA `(.L_x_318) ;  /* 0xfffffffc00f08947 */ /* 0x004fea000383ffff */
[----:B------:R-:W-:Y:S05]  /*cb50*/  BRA `(.L_x_334) ;  /* 0xfffffff800c47947 */ /* 0x000fea000383ffff */
.L_x_335:
[----:B------:R-:W-:-:S00]  /*cb60*/  BRA `(.L_x_335) ;  /* 0xfffffffc00fc7947 */ /* 0x000fc0000383ffff */
[----:B------:R-:W-:-:S00]  /*cb70*/  NOP ;  /* 0x0000000000007918 */ /* 0x000fc00000000000 */
        /* <DEDUP_REMOVED lines=8> */
.L_x_336:


//--------------------- .nv.global.init           --------------------------
	.section	.nv.global.init,"aw",@progbits
.nv.global.init:
	.type		$str$22,@object
	.size		$str$22,($str$23 - $str$22)
$str$22:
        /*0000*/ 	.byte	0x6b, 0x5f, 0x74, 0x69, 0x6c, 0x65, 0x5f, 0x63, 0x6f, 0x75, 0x6e, 0x74, 0x20, 0x3e, 0x3d, 0x20
        /*0010*/ 	.byte	0x31, 0x00
	.type		$str$23,@object
	.size		$str$23,(__unnamed_1 - $str$23)
$str$23:
        /*0012*/ 	.byte	0x2f, 0x74, 0x6d, 0x70, 0x2f, 0x63, 0x75, 0x74, 0x6c, 0x61, 0x73, 0x73, 0x5f, 0x73, 0x77, 0x65
        /*0022*/ 	.byte	0x65, 0x70, 0x5f, 0x73, 0x72, 0x63, 0x2f, 0x69, 0x6e, 0x63, 0x6c, 0x75, 0x64, 0x65, 0x2f, 0x63
        /*0032*/ 	.byte	0x75, 0x74, 0x6c, 0x61, 0x73, 0x73, 0x2f, 0x67, 0x65, 0x6d, 0x6d, 0x2f, 0x63, 0x6f, 0x6c, 0x6c
        /*0042*/ 	.byte	0x65, 0x63, 0x74, 0x69, 0x76, 0x65, 0x2f, 0x73, 0x6d, 0x39, 0x30, 0x5f, 0x6d, 0x6d, 0x61, 0x5f
        /*0052*/ 	.byte	0x74, 0x6d, 0x61, 0x5f, 0x67, 0x6d, 0x6d, 0x61, 0x5f, 0x73, 0x73, 0x5f, 0x77, 0x61, 0x72, 0x70
        /*0062*/ 	.byte	0x73, 0x70, 0x65, 0x63, 0x69, 0x61, 0x6c, 0x69, 0x7a, 0x65, 0x64, 0x2e, 0x68, 0x70, 0x70, 0x00
	.type		__unnamed_1,@object
	.size		__unnamed_1,(.L_0 - __unnamed_1)
__unnamed_1:
        /*0072*/ 	.byte	0x76, 0x6f, 0x69, 0x64, 0x20, 0x63, 0x75, 0x74, 0x6c, 0x61, 0x73, 0x73, 0x3a, 0x3a, 0x67, 0x65
        /* <DEDUP_REMOVED lines=181> */
        /*0bd2*/ 	.byte	0x00
.L_0:


//--------------------- .nv.shared._ZN7cutlass13device_kernelINS_4gemm6kernel13GemmUniversalIN4cute5tupleIJiiiiEEENS1_10collective13CollectiveMmaINS1_34MainloopSm90TmaGmmaWarpSpecializedILi9ENS5_IJNS4_1CILi4EEESB_NSA_ILi1EEEEEENS1_35KernelTmaWarpSpecializedCooperativeEEENS5_IJNSA_ILi256EEENSA_ILi128EEENSA_ILi32EEEEEENS_6half_tENS5_IJlSC_lEEESK_SL_NS4_8TiledMMAINS4_8MMA_AtomIJNS4_4SM904GMMA26MMA_64x128x16_F32F16F16_SSILNSP_5MajorE0ELSR_0ELNSP_7ScaleInE1ELSS_1EEEEEENS4_6LayoutINS5_IJNSA_ILi2EEESC_SC_EEENS5_IJSC_NSA_ILi0EEESY_EEEEENS5_IJNS4_10UnderscoreES11_S11_EEEEENS4_23SM90_TMA_LOAD_MULTICASTENS4_14ComposedLayoutINS4_7SwizzleILi2ELi4ELi3EEENS4_18smem_ptr_flag_bitsILi16EEENSV_INS5_IJNSA_ILi8EEESI_EEENS5_IJSI_SC_EEEEEEEvNS4_8identityES14_S1E_vS1F_EENS_8epilogue10collective6detail29Sm90TmaWarpSpecializedAdapterINS1I_15DefaultEpilogueISK_SL_SL_NS1H_6thread17LinearCombinationISK_Li1EffLNS1M_9ScaleType4KindE0ELNS_15FloatRoundStyleE2ESK_EENS1_15EpilogueDefaultEEEEEvvEEEEvNT_6ParamsE --------------------------
	.section	.nv.shared._ZN7cutlass13device_kernelINS_4gemm6kernel13GemmUniversalIN4cute5tupleIJiiiiEEENS1_10collective13CollectiveMmaINS1_34MainloopSm90TmaGmmaWarpSpecializedILi9ENS5_IJNS4_1CILi4EEESB_NSA_ILi1EEEEEENS1_35KernelTmaWarpSpecializedCooperativeEEENS5_IJNSA_ILi256EEENSA_ILi128EEENSA_ILi32EEEEEENS_6half_tENS5_IJlSC_lEEESK_SL_NS4_8TiledMMAINS4_8MMA_AtomIJNS4_4SM904GMMA26MMA_64x128x16_F32F16F16_SSILNSP_5MajorE0ELSR_0ELNSP_7ScaleInE1ELSS_1EEEEEENS4_6LayoutINS5_IJNSA_ILi2EEESC_SC_EEENS5_IJSC_NSA_ILi0EEESY_EEEEENS5_IJNS4_10UnderscoreES11_S11_EEEEENS4_23SM90_TMA_LOAD_MULTICASTENS4_14ComposedLayoutINS4_7SwizzleILi2ELi4ELi3EEENS4_18smem_ptr_flag_bitsILi16EEENSV_INS5_IJNSA_ILi8EEESI_EEENS5_IJSI_SC_EEEEEEEvNS4_8identityES14_S1E_vS1F_EENS_8epilogue10collective6detail29Sm90TmaWarpSpecializedAdapterINS1I_15DefaultEpilogueISK_SL_SL_NS1H_6thread17LinearCombinationISK_Li1EffLNS1M_9ScaleType4KindE0ELNS_15FloatRoundStyleE2ESK_EENS1_15EpilogueDefaultEEEEEvvEEEEvNT_6ParamsE,"aw",@nobits
	.sectionflags	@""
	.align	16
	.zero		1024


//--------------------- .nv.shared.reserved.0     --------------------------
	.section	.nv.shared.reserved.0,"aw",@nobits
	.weak		__nv_reservedSMEM_offset_0_alias
	.size		__nv_reservedSMEM_offset_0_alias, 0, 0
	.other		__nv_reservedSMEM_offset_0_alias,@"STO_CUDA_RESERVED_SHARED STV_DEFAULT"
__nv_reservedSMEM_offset_0_alias:
	.zero		0


//--------------------- .nv.global                --------------------------
	.section	.nv.global,"aw",@nobits
.nv.global:
	.type		_ZN40_INTERNAL_828b9219_4_k_cu_e25ad21f_180184cute1_E,@object
	.size		_ZN40_INTERNAL_828b9219_4_k_cu_e25ad21f_180184cute1_E,(_ZN40_INTERNAL_828b9219_4_k_cu_e25ad21f_180184cuda3std3__45__cpo6cbeginE - _ZN40_INTERNAL_828b9219_4_k_cu_e25ad21f_180184cute1_E)
_ZN40_INTERNAL_828b9219_4_k_cu_e25ad21f_180184cute1_E:
	.zero		1
	.type		_ZN40_INTERNAL_828b9219_4_k_cu_e25ad21f_180184cuda3std3__45__cpo6cbeginE,@object
	.size		_ZN40_INTERNAL_828b9219_4_k_cu_e25ad21f_180184cuda3std3__45__cpo6cbeginE,(_ZN40_INTERNAL_828b9219_4_k_cu_e25ad21f_180184cuda3std3__48in_placeE - _ZN40_INTERNAL_828b9219_4_k_cu_e25ad21f_180184cuda3std3__45__cpo6cbeginE)
_ZN40_INTERNAL_828b9219_4_k_cu_e25ad21f_180184cuda3std3__45__cpo6cbeginE:
	.zero		1
	.type		_ZN40_INTERNAL_828b9219_4_k_cu_e25ad21f_180184cuda3std3__48in_placeE,@object
	.size		_ZN40_INTERNAL_828b9219_4_k_cu_e25ad21f_180184cuda3std3__48in_placeE,(_ZN40_INTERNAL_828b9219_4_k_cu_e25ad21f_180184cuda3std6ranges3__45__cpo9iter_moveE - _ZN40_INTERNAL_828b9219_4_k_cu_e25ad21f_180184cuda3std3__48in_placeE)
_ZN40_INTERNAL_828b9219_4_k_cu_e25ad21f_180184cuda3std3__48in_placeE:
	.zero		1
	.type		_ZN40_INTERNAL_828b9219_4_k_cu_e25ad21f_180184cuda3std6ranges3__45__cpo9iter_moveE,@object
	.size		_ZN40_INTERNAL_828b9219_4_k_cu_e25ad21f_180184cuda3std6ranges3__45__cpo9iter_moveE,(_ZN40_INTERNAL_828b9219_4_k_cu_e25ad21f_180184cuda3std3__45__cpo5beginE - _ZN40_INTERNAL_828b9219_4_k_cu_e25ad21f_180184cuda3std6ranges3__45__cpo9iter_moveE)
_ZN40_INTERNAL_828b9219_4_k_cu_e25ad21f_180184cuda3std6ranges3__45__cpo9iter_moveE:
	.zero		1
	.type		_ZN40_INTERNAL_828b9219_4_k_cu_e25ad21f_180184cuda3std3__45__cpo5beginE,@object
	.size		_ZN40_INTERNAL_828b9219_4_k_cu_e25ad21f_180184cuda3std3__45__cpo5beginE,(_ZN40_INTERNAL_828b9219_4_k_cu_e25ad21f_180184cuda3std3__442_GLOBAL__N__828b9219_4_k_cu_e25ad21f_180186ignoreE - _ZN40_INTERNAL_828b9219_4_k_cu_e25ad21f_180184cuda3std3__45__cpo5beginE)
_ZN40_INTERNAL_828b9219_4_k_cu_e25ad21f_180184cuda3std3__45__cpo5beginE:
	.zero		1
	.type		_ZN40_INTERNAL_828b9219_4_k_cu_e25ad21f_180184cuda3std3__442_GLOBAL__N__828b9219_4_k_cu_e25ad21f_180186ignoreE,@object
	.size		_ZN40_INTERNAL_828b9219_4_k_cu_e25ad21f_180184cuda3std3__442_GLOBAL__N__828b9219_4_k_cu_e25ad21f_180186ignoreE,(_ZN40_INTERNAL_828b9219_4_k_cu_e25ad21f_180184cute7productE - _ZN40_INTERNAL_828b9219_4_k_cu_e25ad21f_180184cuda3std3__442_GLOBAL__N__828b9219_4_k_cu_e25ad21f_180186ignoreE)
_ZN40_INTERNAL_828b9219_4_k_cu_e25ad21f_180184cuda3std3__442_GLOBAL__N__828b9219_4_k_cu_e25ad21f_180186ignoreE:
	.zero		1
	.type		_ZN40_INTERNAL_828b9219_4_k_cu_e25ad21f_180184cute7productE,@object
	.size		_ZN40_INTERNAL_828b9219_4_k_cu_e25ad21f_180184cute7productE,(_ZN40_INTERNAL_828b9219_4_k_cu_e25ad21f_180184cuda3std3__45__cpo3endE - _ZN40_INTERNAL_828b9219_4_k_cu_e25ad21f_180184cute7productE)
_ZN40_INTERNAL_828b9219_4_k_cu_e25ad21f_180184cute7productE:
	.zero		1
	.type		_ZN40_INTERNAL_828b9219_4_k_cu_e25ad21f_180184cuda3std3__45__cpo3endE,@object
	.size		_ZN40_INTERNAL_828b9219_4_k_cu_e25ad21f_180184cuda3std3__45__cpo3endE,(_ZN40_INTERNAL_828b9219_4_k_cu_e25ad21f_180184cuda3std3__419piecewise_constructE - _ZN40_INTERNAL_828b9219_4_k_cu_e25ad21f_180184cuda3std3__45__cpo3endE)
_ZN40_INTERNAL_828b9219_4_k_cu_e25ad21f_180184cuda3std3__45__cpo3endE:
	.zero		1
	.type		_ZN40_INTERNAL_828b9219_4_k_cu_e25ad21f_180184cuda3std3__419piecewise_constructE,@object
	.size		_ZN40_INTERNAL_828b9219_4_k_cu_e25ad21f_180184cuda3std3__419piecewise_constructE,(_ZN40_INTERNAL_828b9219_4_k_cu_e25ad21f_180184cuda3std3__45__cpo4cendE - _ZN40_INTERNAL_828b9219_4_k_cu_e25ad21f_180184cuda3std3__419piecewise_constructE)
_ZN40_INTERNAL_828b9219_4_k_cu_e25ad21f_180184cuda3std3__419piecewise_constructE:
	.zero		1
	.type		_ZN40_INTERNAL_828b9219_4_k_cu_e25ad21f_180184cuda3std3__45__cpo4cendE,@object
	.size		_ZN40_INTERNAL_828b9219_4_k_cu_e25ad21f_180184cuda3std3__45__cpo4cendE,(_ZN40_INTERNAL_828b9219_4_k_cu_e25ad21f_180184cuda3std6ranges3__45__cpo4swapE - _ZN40_INTERNAL_828b9219_4_k_cu_e25ad21f_180184cuda3std3__45__cpo4cendE)
_ZN40_INTERNAL_828b9219_4_k_cu_e25ad21f_180184cuda3std3__45__cpo4cendE:
	.zero		1
	.type		_ZN40_INTERNAL_828b9219_4_k_cu_e25ad21f_180184cuda3std6ranges3__45__cpo4swapE,@object
	.size		_ZN40_INTERNAL_828b9219_4_k_cu_e25ad21f_180184cuda3std6ranges3__45__cpo4swapE,(.L_8 - _ZN40_INTERNAL_828b9219_4_k_cu_e25ad21f_180184cuda3std6ranges3__45__cpo4swapE)
_ZN40_INTERNAL_828b9219_4_k_cu_e25ad21f_180184cuda3std6ranges3__45__cpo4swapE:
	.zero		1
.L_8:


//--------------------- .nv.constant0._ZN7cutlass13device_kernelINS_4gemm6kernel13GemmUniversalIN4cute5tupleIJiiiiEEENS1_10collective13CollectiveMmaINS1_34MainloopSm90TmaGmmaWarpSpecializedILi9ENS5_IJNS4_1CILi4EEESB_NSA_ILi1EEEEEENS1_35KernelTmaWarpSpecializedCooperativeEEENS5_IJNSA_ILi256EEENSA_ILi128EEENSA_ILi32EEEEEENS_6half_tENS5_IJlSC_lEEESK_SL_NS4_8TiledMMAINS4_8MMA_AtomIJNS4_4SM904GMMA26MMA_64x128x16_F32F16F16_SSILNSP_5MajorE0ELSR_0ELNSP_7ScaleInE1ELSS_1EEEEEENS4_6LayoutINS5_IJNSA_ILi2EEESC_SC_EEENS5_IJSC_NSA_ILi0EEESY_EEEEENS5_IJNS4_10UnderscoreES11_S11_EEEEENS4_23SM90_TMA_LOAD_MULTICASTENS4_14ComposedLayoutINS4_7SwizzleILi2ELi4ELi3EEENS4_18smem_ptr_flag_bitsILi16EEENSV_INS5_IJNSA_ILi8EEESI_EEENS5_IJSI_SC_EEEEEEEvNS4_8identityES14_S1E_vS1F_EENS_8epilogue10collective6detail29Sm90TmaWarpSpecializedAdapterINS1I_15DefaultEpilogueISK_SL_SL_NS1H_6thread17LinearCombinationISK_Li1EffLNS1M_9ScaleType4KindE0ELNS_15FloatRoundStyleE2ESK_EENS1_15EpilogueDefaultEEEEEvvEEEEvNT_6ParamsE --------------------------
	.section	.nv.constant0._ZN7cutlass13device_kernelINS_4gemm6kernel13GemmUniversalIN4cute5tupleIJiiiiEEENS1_10collective13CollectiveMmaINS1_34MainloopSm90TmaGmmaWarpSpecializedILi9ENS5_IJNS4_1CILi4EEESB_NSA_ILi1EEEEEENS1_35KernelTmaWarpSpecializedCooperativeEEENS5_IJNSA_ILi256EEENSA_ILi128EEENSA_ILi32EEEEEENS_6half_tENS5_IJlSC_lEEESK_SL_NS4_8TiledMMAINS4_8MMA_AtomIJNS4_4SM904GMMA26MMA_64x128x16_F32F16F16_SSILNSP_5MajorE0ELSR_0ELNSP_7ScaleInE1ELSS_1EEEEEENS4_6LayoutINS5_IJNSA_ILi2EEESC_SC_EEENS5_IJSC_NSA_ILi0EEESY_EEEEENS5_IJNS4_10UnderscoreES11_S11_EEEEENS4_23SM90_TMA_LOAD_MULTICASTENS4_14ComposedLayoutINS4_7SwizzleILi2ELi4ELi3EEENS4_18smem_ptr_flag_bitsILi16EEENSV_INS5_IJNSA_ILi8EEESI_EEENS5_IJSI_SC_EEEEEEEvNS4_8identityES14_S1E_vS1F_EENS_8epilogue10collective6detail29Sm90TmaWarpSpecializedAdapterINS1I_15DefaultEpilogueISK_SL_SL_NS1H_6thread17LinearCombinationISK_Li1EffLNS1M_9ScaleType4KindE0ELNS_15FloatRoundStyleE2ESK_EENS1_15EpilogueDefaultEEEEEvvEEEEvNT_6ParamsE,"a",@progbits
	.sectionflags	@""
	.align	4
.nv.constant0._ZN7cutlass13device_kernelINS_4gemm6kernel13GemmUniversalIN4cute5tupleIJiiiiEEENS1_10collective13CollectiveMmaINS1_34MainloopSm90TmaGmmaWarpSpecializedILi9ENS5_IJNS4_1CILi4EEESB_NSA_ILi1EEEEEENS1_35KernelTmaWarpSpecializedCooperativeEEENS5_IJNSA_ILi256EEENSA_ILi128EEENSA_ILi32EEEEEENS_6half_tENS5_IJlSC_lEEESK_SL_NS4_8TiledMMAINS4_8MMA_AtomIJNS4_4SM904GMMA26MMA_64x128x16_F32F16F16_SSILNSP_5MajorE0ELSR_0ELNSP_7ScaleInE1ELSS_1EEEEEENS4_6LayoutINS5_IJNSA_ILi2EEESC_SC_EEENS5_IJSC_NSA_ILi0EEESY_EEEEENS5_IJNS4_10UnderscoreES11_S11_EEEEENS4_23SM90_TMA_LOAD_MULTICASTENS4_14ComposedLayoutINS4_7SwizzleILi2ELi4ELi3EEENS4_18smem_ptr_flag_bitsILi16EEENSV_INS5_IJNSA_ILi8EEESI_EEENS5_IJSI_SC_EEEEEEEvNS4_8identityES14_S1E_vS1F_EENS_8epilogue10collective6detail29Sm90TmaWarpSpecializedAdapterINS1I_15DefaultEpilogueISK_SL_SL_NS1H_6thread17LinearCombinationISK_Li1EffLNS1M_9ScaleType4KindE0ELNS_15FloatRoundStyleE2ESK_EENS1_15EpilogueDefaultEEEEEvvEEEEvNT_6ParamsE:
	.zero		1664


//--------------------- SYMBOLS --------------------------

	.type		.nv.reservedSmem.offset0,@object
	.size		.nv.reservedSmem.offset0,0x4
	.type		__assertfail,@function
